	.target	sm_100a

	.elftype	@"ET_EXEC"


//--------------------- .note.nv.tkinfo           --------------------------
	.section	.note.nv.tkinfo,"",@"SHT_NOTE"
	.sectionflags	@"SHF_NOTE_NV_TKINFO"
	.tkinfo
        /*0018*/ 	.word	0x00000002
        /*0030*/ 	.string	""
        /*0030*/ 	.string	"ptxas"
        /*0030*/ 	.string	"Cuda compilation tools, release 13.0, V13.0.88"
        /*0030*/ 	.string	"Build cuda_13.0.r13.0/compiler.36424714_0"
        /*0030*/ 	.string	"-arch sm_100a -m 64 "



//--------------------- .note.nv.cuinfo           --------------------------
	.section	.note.nv.cuinfo,"",@"SHT_NOTE"
	.sectionflags	@"SHF_NOTE_NV_CUINFO"
        /*0018*/ 	.short	0x0002
        /*001a*/ 	.short	0x0064
        /*001c*/ 	.short	0x0082
	.zero		2


//--------------------- .nv.info                  --------------------------
	.section	.nv.info,"",@"SHT_CUDA_INFO"
	.align	4


	//----- nvinfo : EIATTR_REGCOUNT
	.align		4
        /*0000*/ 	.byte	0x04, 0x2f
        /*0002*/ 	.short	(.L_12 - .L_11)
	.align		4
.L_11:
        /*0004*/ 	.word	index@(_ZN7cutlass13device_kernelIN5flash19enable_sm80_to_sm89INS1_16FlashAttnFwdSm80INS1_25CollectiveMainloopFwdSm80ILi4ELi1ELb0EN4cute5tupleIJNS5_1CILi128EEENS7_ILi64EEES8_EEELi128ENS_6half_tEfNS_4arch4Sm80ELb1ELb0ELb1ELb1ELb1ELb1ELb1ELb0EEENS1_21CollectiveEpilogueFwdINS6_IJS8_S8_S9_EEENS6_IJNS7_ILi1EEESH_SH_EEESB_SD_Li128ELb1ELb1ELb0ELb0EEENS1_19SingleTileSchedulerILb1ELb0ELb1ELi128EEEEEEEEEvNT_6ParamsE)
        /*0008*/ 	.word	0x00000004


	//----- nvinfo : EIATTR_FRAME_SIZE
	.align		4
.L_12:
        /*000c*/ 	.byte	0x04, 0x11
        /*000e*/ 	.short	(.L_14 - .L_13)
	.align		4
.L_13:
        /*0010*/ 	.word	index@(_ZN7cutlass13device_kernelIN5flash19enable_sm80_to_sm89INS1_16FlashAttnFwdSm80INS1_25CollectiveMainloopFwdSm80ILi4ELi1ELb0EN4cute5tupleIJNS5_1CILi128EEENS7_ILi64EEES8_EEELi128ENS_6half_tEfNS_4arch4Sm80ELb1ELb0ELb1ELb1ELb1ELb1ELb1ELb0EEENS1_21CollectiveEpilogueFwdINS6_IJS8_S8_S9_EEENS6_IJNS7_ILi1EEESH_SH_EEESB_SD_Li128ELb1ELb1ELb0ELb0EEENS1_19SingleTileSchedulerILb1ELb0ELb1ELi128EEEEEEEEEvNT_6ParamsE)
        /*0014*/ 	.word	0x00000000


	//----- nvinfo : EIATTR_REGCOUNT
	.align		4
.L_14:
        /*0018*/ 	.byte	0x04, 0x2f
        /*001a*/ 	.short	(.L_16 - .L_15)
	.align		4
.L_15:
        /*001c*/ 	.word	index@(_ZN7cutlass13device_kernelIN5flash19enable_sm80_to_sm89INS1_16FlashAttnFwdSm80INS1_25CollectiveMainloopFwdSm80ILi4ELi1ELb0EN4cute5tupleIJNS5_1CILi128EEENS7_ILi64EEES8_EEELi128ENS_6half_tEfNS_4arch4Sm80ELb1ELb0ELb1ELb1ELb1ELb0ELb1ELb0EEENS1_21CollectiveEpilogueFwdINS6_IJS8_S8_S9_EEENS6_IJNS7_ILi1EEESH_SH_EEESB_SD_Li128ELb1ELb1ELb0ELb0EEENS1_19SingleTileSchedulerILb1ELb0ELb1ELi128EEEEEEEEEvNT_6ParamsE)
        /*0020*/ 	.word	0x00000004


	//----- nvinfo : EIATTR_FRAME_SIZE
	.align		4
.L_16:
        /*0024*/ 	.byte	0x04, 0x11
        /*0026*/ 	.short	(.L_18 - .L_17)
	.align		4
.L_17:
        /*0028*/ 	.word	index@(_ZN7cutlass13device_kernelIN5flash19enable_sm80_to_sm89INS1_16FlashAttnFwdSm80INS1_25CollectiveMainloopFwdSm80ILi4ELi1ELb0EN4cute5tupleIJNS5_1CILi128EEENS7_ILi64EEES8_EEELi128ENS_6half_tEfNS_4arch4Sm80ELb1ELb0ELb1ELb1ELb1ELb0ELb1ELb0EEENS1_21CollectiveEpilogueFwdINS6_IJS8_S8_S9_EEENS6_IJNS7_ILi1EEESH_SH_EEESB_SD_Li128ELb1ELb1ELb0ELb0EEENS1_19SingleTileSchedulerILb1ELb0ELb1ELi128EEEEEEEEEvNT_6ParamsE)
        /*002c*/ 	.word	0x00000000


	//----- nvinfo : EIATTR_REGCOUNT
	.align		4
.L_18:
        /*0030*/ 	.byte	0x04, 0x2f
        /*0032*/ 	.short	(.L_20 - .L_19)
	.align		4
.L_19:
        /*0034*/ 	.word	index@(_ZN7cutlass13device_kernelIN5flash19enable_sm80_to_sm89INS1_16FlashAttnFwdSm80INS1_25CollectiveMainloopFwdSm80ILi4ELi1ELb0EN4cute5tupleIJNS5_1CILi128EEENS7_ILi64EEES8_EEELi128ENS_6half_tEfNS_4arch4Sm80ELb1ELb0ELb1ELb0ELb1ELb0ELb1ELb0EEENS1_21CollectiveEpilogueFwdINS6_IJS8_S8_S9_EEENS6_IJNS7_ILi1EEESH_SH_EEESB_SD_Li128ELb0ELb1ELb0ELb0EEENS1_30DynamicPersistentTileSchedulerILi128ELi128ELb0ELb1ELb0EEEEEEEEEvNT_6ParamsE)
        /*0038*/ 	.word	0x00000004


	//----- nvinfo : EIATTR_FRAME_SIZE
	.align		4
.L_20:
        /*003c*/ 	.byte	0x04, 0x11
        /*003e*/ 	.short	(.L_22 - .L_21)
	.align		4
.L_21:
        /*0040*/ 	.word	index@(_ZN7cutlass13device_kernelIN5flash19enable_sm80_to_sm89INS1_16FlashAttnFwdSm80INS1_25CollectiveMainloopFwdSm80ILi4ELi1ELb0EN4cute5tupleIJNS5_1CILi128EEENS7_ILi64EEES8_EEELi128ENS_6half_tEfNS_4arch4Sm80ELb1ELb0ELb1ELb0ELb1ELb0ELb1ELb0EEENS1_21CollectiveEpilogueFwdINS6_IJS8_S8_S9_EEENS6_IJNS7_ILi1EEESH_SH_EEESB_SD_Li128ELb0ELb1ELb0ELb0EEENS1_30DynamicPersistentTileSchedulerILi128ELi128ELb0ELb1ELb0EEEEEEEEEvNT_6ParamsE)
        /*0044*/ 	.word	0x00000000


	//----- nvinfo : EIATTR_REGCOUNT
	.align		4
.L_22:
        /*0048*/ 	.byte	0x04, 0x2f
        /*004a*/ 	.short	(.L_24 - .L_23)
	.align		4
.L_23:
        /*004c*/ 	.word	index@(_ZN7cutlass13device_kernelIN5flash19enable_sm80_to_sm89INS1_16FlashAttnFwdSm80INS1_25CollectiveMainloopFwdSm80ILi4ELi1ELb0EN4cute5tupleIJNS5_1CILi128EEENS7_ILi48EEES8_EEELi128ENS_6half_tEfNS_4arch4Sm80ELb0ELb1ELb1ELb1ELb1ELb1ELb1ELb0EEENS1_21CollectiveEpilogueFwdINS6_IJS8_S8_S9_EEENS6_IJNS7_ILi1EEESH_SH_EEESB_SD_Li128ELb1ELb1ELb0ELb0EEENS1_19SingleTileSchedulerILb1ELb0ELb1ELi128EEEEEEEEEvNT_6ParamsE)
        /*0050*/ 	.word	0x00000004


	//----- nvinfo : EIATTR_FRAME_SIZE
	.align		4
.L_24:
        /*0054*/ 	.byte	0x04, 0x11
        /*0056*/ 	.short	(.L_26 - .L_25)
	.align		4
.L_25:
        /*0058*/ 	.word	index@(_ZN7cutlass13device_kernelIN5flash19enable_sm80_to_sm89INS1_16FlashAttnFwdSm80INS1_25CollectiveMainloopFwdSm80ILi4ELi1ELb0EN4cute5tupleIJNS5_1CILi128EEENS7_ILi48EEES8_EEELi128ENS_6half_tEfNS_4arch4Sm80ELb0ELb1ELb1ELb1ELb1ELb1ELb1ELb0EEENS1_21CollectiveEpilogueFwdINS6_IJS8_S8_S9_EEENS6_IJNS7_ILi1EEESH_SH_EEESB_SD_Li128ELb1ELb1ELb0ELb0EEENS1_19SingleTileSchedulerILb1ELb0ELb1ELi128EEEEEEEEEvNT_6ParamsE)
        /*005c*/ 	.word	0x00000000


	//----- nvinfo : EIATTR_REGCOUNT
	.align		4
.L_26:
        /*0060*/ 	.byte	0x04, 0x2f
        /*0062*/ 	.short	(.L_28 - .L_27)
	.align		4
.L_27:
        /*0064*/ 	.word	index@(_ZN7cutlass13device_kernelIN5flash19enable_sm80_to_sm89INS1_16FlashAttnFwdSm80INS1_25CollectiveMainloopFwdSm80ILi4ELi1ELb0EN4cute5tupleIJNS5_1CILi128EEENS7_ILi48EEES8_EEELi128ENS_6half_tEfNS_4arch4Sm80ELb0ELb1ELb1ELb1ELb1ELb0ELb1ELb0EEENS1_21CollectiveEpilogueFwdINS6_IJS8_S8_S9_EEENS6_IJNS7_ILi1EEESH_SH_EEESB_SD_Li128ELb1ELb1ELb0ELb0EEENS1_19SingleTileSchedulerILb1ELb0ELb1ELi128EEEEEEEEEvNT_6ParamsE)
        /*0068*/ 	.word	0x00000004


	//----- nvinfo : EIATTR_FRAME_SIZE
	.align		4
.L_28:
        /*006c*/ 	.byte	0x04, 0x11
        /*006e*/ 	.short	(.L_30 - .L_29)
	.align		4
.L_29:
        /*0070*/ 	.word	index@(_ZN7cutlass13device_kernelIN5flash19enable_sm80_to_sm89INS1_16FlashAttnFwdSm80INS1_25CollectiveMainloopFwdSm80ILi4ELi1ELb0EN4cute5tupleIJNS5_1CILi128EEENS7_ILi48EEES8_EEELi128ENS_6half_tEfNS_4arch4Sm80ELb0ELb1ELb1ELb1ELb1ELb0ELb1ELb0EEENS1_21CollectiveEpilogueFwdINS6_IJS8_S8_S9_EEENS6_IJNS7_ILi1EEESH_SH_EEESB_SD_Li128ELb1ELb1ELb0ELb0EEENS1_19SingleTileSchedulerILb1ELb0ELb1ELi128EEEEEEEEEvNT_6ParamsE)
        /*0074*/ 	.word	0x00000000


	//----- nvinfo : EIATTR_REGCOUNT
	.align		4
.L_30:
        /*0078*/ 	.byte	0x04, 0x2f
        /*007a*/ 	.short	(.L_32 - .L_31)
	.align		4
.L_31:
        /*007c*/ 	.word	index@(_ZN7cutlass13device_kernelIN5flash19enable_sm80_to_sm89INS1_16FlashAttnFwdSm80INS1_25CollectiveMainloopFwdSm80ILi4ELi1ELb0EN4cute5tupleIJNS5_1CILi128EEENS7_ILi48EEES8_EEELi128ENS_6half_tEfNS_4arch4Sm80ELb0ELb1ELb1ELb0ELb1ELb0ELb1ELb0EEENS1_21CollectiveEpilogueFwdINS6_IJS8_S8_S9_EEENS6_IJNS7_ILi1EEESH_SH_EEESB_SD_Li128ELb0ELb1ELb0ELb0EEENS1_19SingleTileSchedulerILb0ELb0ELb1ELi128EEEEEEEEEvNT_6ParamsE)
        /*0080*/ 	.word	0x00000004


	//----- nvinfo : EIATTR_FRAME_SIZE
	.align		4
.L_32:
        /*0084*/ 	.byte	0x04, 0x11
        /*0086*/ 	.short	(.L_34 - .L_33)
	.align		4
.L_33:
        /*0088*/ 	.word	index@(_ZN7cutlass13device_kernelIN5flash19enable_sm80_to_sm89INS1_16FlashAttnFwdSm80INS1_25CollectiveMainloopFwdSm80ILi4ELi1ELb0EN4cute5tupleIJNS5_1CILi128EEENS7_ILi48EEES8_EEELi128ENS_6half_tEfNS_4arch4Sm80ELb0ELb1ELb1ELb0ELb1ELb0ELb1ELb0EEENS1_21CollectiveEpilogueFwdINS6_IJS8_S8_S9_EEENS6_IJNS7_ILi1EEESH_SH_EEESB_SD_Li128ELb0ELb1ELb0ELb0EEENS1_19SingleTileSchedulerILb0ELb0ELb1ELi128EEEEEEEEEvNT_6ParamsE)
        /*008c*/ 	.word	0x00000000


	//----- nvinfo : EIATTR_REGCOUNT
	.align		4
.L_34:
        /*0090*/ 	.byte	0x04, 0x2f
        /*0092*/ 	.short	(.L_36 - .L_35)
	.align		4
.L_35:
        /*0094*/ 	.word	index@(_ZN7cutlass13device_kernelIN5flash19enable_sm80_to_sm89INS1_16FlashAttnFwdSm80INS1_25CollectiveMainloopFwdSm80ILi4ELi1ELb0EN4cute5tupleIJNS5_1CILi128EEENS7_ILi64EEES8_EEELi128ENS_6half_tEfNS_4arch4Sm80ELb0ELb0ELb1ELb1ELb1ELb1ELb1ELb0EEENS1_21CollectiveEpilogueFwdINS6_IJS8_S8_S9_EEENS6_IJNS7_ILi1EEESH_SH_EEESB_SD_Li128ELb1ELb1ELb0ELb0EEENS1_19SingleTileSchedulerILb1ELb0ELb1ELi128EEEEEEEEEvNT_6ParamsE)
        /*0098*/ 	.word	0x00000004


	//----- nvinfo : EIATTR_FRAME_SIZE
	.align		4
.L_36:
        /*009c*/ 	.byte	0x04, 0x11
        /*009e*/ 	.short	(.L_38 - .L_37)
	.align		4
.L_37:
        /*00a0*/ 	.word	index@(_ZN7cutlass13device_kernelIN5flash19enable_sm80_to_sm89INS1_16FlashAttnFwdSm80INS1_25CollectiveMainloopFwdSm80ILi4ELi1ELb0EN4cute5tupleIJNS5_1CILi128EEENS7_ILi64EEES8_EEELi128ENS_6half_tEfNS_4arch4Sm80ELb0ELb0ELb1ELb1ELb1ELb1ELb1ELb0EEENS1_21CollectiveEpilogueFwdINS6_IJS8_S8_S9_EEENS6_IJNS7_ILi1EEESH_SH_EEESB_SD_Li128ELb1ELb1ELb0ELb0EEENS1_19SingleTileSchedulerILb1ELb0ELb1ELi128EEEEEEEEEvNT_6ParamsE)
        /*00a4*/ 	.word	0x00000000


	//----- nvinfo : EIATTR_REGCOUNT
	.align		4
.L_38:
        /*00a8*/ 	.byte	0x04, 0x2f
        /*00aa*/ 	.short	(.L_40 - .L_39)
	.align		4
.L_39:
        /*00ac*/ 	.word	index@(_ZN7cutlass13device_kernelIN5flash19enable_sm80_to_sm89INS1_16FlashAttnFwdSm80INS1_25CollectiveMainloopFwdSm80ILi4ELi1ELb0EN4cute5tupleIJNS5_1CILi128EEENS7_ILi64EEES8_EEELi128ENS_6half_tEfNS_4arch4Sm80ELb0ELb0ELb1ELb1ELb1ELb0ELb1ELb0EEENS1_21CollectiveEpilogueFwdINS6_IJS8_S8_S9_EEENS6_IJNS7_ILi1EEESH_SH_EEESB_SD_Li128ELb1ELb1ELb0ELb0EEENS1_19SingleTileSchedulerILb1ELb0ELb1ELi128EEEEEEEEEvNT_6ParamsE)
        /*00b0*/ 	.word	0x00000004


	//----- nvinfo : EIATTR_FRAME_SIZE
	.align		4
.L_40:
        /*00b4*/ 	.byte	0x04, 0x11
        /*00b6*/ 	.short	(.L_42 - .L_41)
	.align		4
.L_41:
        /*00b8*/ 	.word	index@(_ZN7cutlass13device_kernelIN5flash19enable_sm80_to_sm89INS1_16FlashAttnFwdSm80INS1_25CollectiveMainloopFwdSm80ILi4ELi1ELb0EN4cute5tupleIJNS5_1CILi128EEENS7_ILi64EEES8_EEELi128ENS_6half_tEfNS_4arch4Sm80ELb0ELb0ELb1ELb1ELb1ELb0ELb1ELb0EEENS1_21CollectiveEpilogueFwdINS6_IJS8_S8_S9_EEENS6_IJNS7_ILi1EEESH_SH_EEESB_SD_Li128ELb1ELb1ELb0ELb0EEENS1_19SingleTileSchedulerILb1ELb0ELb1ELi128EEEEEEEEEvNT_6ParamsE)
        /*00bc*/ 	.word	0x00000000


	//----- nvinfo : EIATTR_REGCOUNT
	.align		4
.L_42:
        /*00c0*/ 	.byte	0x04, 0x2f
        /*00c2*/ 	.short	(.L_44 - .L_43)
	.align		4
.L_43:
        /*00c4*/ 	.word	index@(_ZN7cutlass13device_kernelIN5flash19enable_sm80_to_sm89INS1_16FlashAttnFwdSm80INS1_25CollectiveMainloopFwdSm80ILi4ELi1ELb0EN4cute5tupleIJNS5_1CILi128EEENS7_ILi64EEES8_EEELi128ENS_6half_tEfNS_4arch4Sm80ELb0ELb0ELb1ELb0ELb1ELb0ELb1ELb0EEENS1_21CollectiveEpilogueFwdINS6_IJS8_S8_S9_EEENS6_IJNS7_ILi1EEESH_SH_EEESB_SD_Li128ELb0ELb1ELb0ELb0EEENS1_19SingleTileSchedulerILb0ELb0ELb1ELi128EEEEEEEEEvNT_6ParamsE)
        /*00c8*/ 	.word	0x00000004


	//----- nvinfo : EIATTR_FRAME_SIZE
	.align		4
.L_44:
        /*00cc*/ 	.byte	0x04, 0x11
        /*00ce*/ 	.short	(.L_46 - .L_45)
	.align		4
.L_45:
        /*00d0*/ 	.word	index@(_ZN7cutlass13device_kernelIN5flash19enable_sm80_to_sm89INS1_16FlashAttnFwdSm80INS1_25CollectiveMainloopFwdSm80ILi4ELi1ELb0EN4cute5tupleIJNS5_1CILi128EEENS7_ILi64EEES8_EEELi128ENS_6half_tEfNS_4arch4Sm80ELb0ELb0ELb1ELb0ELb1ELb0ELb1ELb0EEENS1_21CollectiveEpilogueFwdINS6_IJS8_S8_S9_EEENS6_IJNS7_ILi1EEESH_SH_EEESB_SD_Li128ELb0ELb1ELb0ELb0EEENS1_19SingleTileSchedulerILb0ELb0ELb1ELi128EEEEEEEEEvNT_6ParamsE)
        /*00d4*/ 	.word	0x00000000


	//----- nvinfo : EIATTR_REGCOUNT
	.align		4
.L_46:
        /*00d8*/ 	.byte	0x04, 0x2f
        /*00da*/ 	.short	(.L_48 - .L_47)
	.align		4
.L_47:
        /*00dc*/ 	.word	index@(_ZN7cutlass13device_kernelIN5flash19enable_sm80_to_sm89INS1_16FlashAttnFwdSm80INS1_25CollectiveMainloopFwdSm80ILi8ELi1ELb1EN4cute5tupleIJNS5_1CILi128EEES8_S8_EEELi128ENS_6half_tEfNS_4arch4Sm80ELb1ELb0ELb1ELb1ELb1ELb1ELb1ELb0EEENS1_21CollectiveEpilogueFwdIS9_NS6_IJNS7_ILi1EEESF_SF_EEESA_SC_Li256ELb1ELb1ELb0ELb0EEENS1_19SingleTileSchedulerILb1ELb0ELb1ELi128EEEEEEEEEvNT_6ParamsE)
        /*00e0*/ 	.word	0x00000004


	//----- nvinfo : EIATTR_FRAME_SIZE
	.align		4
.L_48:
        /*00e4*/ 	.byte	0x04, 0x11
        /*00e6*/ 	.short	(.L_50 - .L_49)
	.align		4
.L_49:
        /*00e8*/ 	.word	index@(_ZN7cutlass13device_kernelIN5flash19enable_sm80_to_sm89INS1_16FlashAttnFwdSm80INS1_25CollectiveMainloopFwdSm80ILi8ELi1ELb1EN4cute5tupleIJNS5_1CILi128EEES8_S8_EEELi128ENS_6half_tEfNS_4arch4Sm80ELb1ELb0ELb1ELb1ELb1ELb1ELb1ELb0EEENS1_21CollectiveEpilogueFwdIS9_NS6_IJNS7_ILi1EEESF_SF_EEESA_SC_Li256ELb1ELb1ELb0ELb0EEENS1_19SingleTileSchedulerILb1ELb0ELb1ELi128EEEEEEEEEvNT_6ParamsE)
        /*00ec*/ 	.word	0x00000000


	//----- nvinfo : EIATTR_REGCOUNT
	.align		4
.L_50:
        /*00f0*/ 	.byte	0x04, 0x2f
        /*00f2*/ 	.short	(.L_52 - .L_51)
	.align		4
.L_51:
        /*00f4*/ 	.word	index@(_ZN7cutlass13device_kernelIN5flash19enable_sm80_to_sm89INS1_16FlashAttnFwdSm80INS1_25CollectiveMainloopFwdSm80ILi8ELi1ELb1EN4cute5tupleIJNS5_1CILi128EEES8_S8_EEELi128ENS_6half_tEfNS_4arch4Sm80ELb1ELb0ELb1ELb1ELb1ELb0ELb1ELb0EEENS1_21CollectiveEpilogueFwdIS9_NS6_IJNS7_ILi1EEESF_SF_EEESA_SC_Li256ELb1ELb1ELb0ELb0EEENS1_19SingleTileSchedulerILb1ELb0ELb1ELi128EEEEEEEEEvNT_6ParamsE)
        /*00f8*/ 	.word	0x00000004


	//----- nvinfo : EIATTR_FRAME_SIZE
	.align		4
.L_52:
        /*00fc*/ 	.byte	0x04, 0x11
        /*00fe*/ 	.short	(.L_54 - .L_53)
	.align		4
.L_53:
        /*0100*/ 	.word	index@(_ZN7cutlass13device_kernelIN5flash19enable_sm80_to_sm89INS1_16FlashAttnFwdSm80INS1_25CollectiveMainloopFwdSm80ILi8ELi1ELb1EN4cute5tupleIJNS5_1CILi128EEES8_S8_EEELi128ENS_6half_tEfNS_4arch4Sm80ELb1ELb0ELb1ELb1ELb1ELb0ELb1ELb0EEENS1_21CollectiveEpilogueFwdIS9_NS6_IJNS7_ILi1EEESF_SF_EEESA_SC_Li256ELb1ELb1ELb0ELb0EEENS1_19SingleTileSchedulerILb1ELb0ELb1ELi128EEEEEEEEEvNT_6ParamsE)
        /*0104*/ 	.word	0x00000000


	//----- nvinfo : EIATTR_REGCOUNT
	.align		4
.L_54:
        /*0108*/ 	.byte	0x04, 0x2f
        /*010a*/ 	.short	(.L_56 - .L_55)
	.align		4
.L_55:
        /*010c*/ 	.word	index@(_ZN7cutlass13device_kernelIN5flash19enable_sm80_to_sm89INS1_16FlashAttnFwdSm80INS1_25CollectiveMainloopFwdSm80ILi8ELi1ELb1EN4cute5tupleIJNS5_1CILi128EEES8_S8_EEELi128ENS_6half_tEfNS_4arch4Sm80ELb1ELb0ELb1ELb0ELb1ELb0ELb1ELb0EEENS1_21CollectiveEpilogueFwdIS9_NS6_IJNS7_ILi1EEESF_SF_EEESA_SC_Li256ELb0ELb1ELb0ELb0EEENS1_30DynamicPersistentTileSchedulerILi256ELi256ELb0ELb1ELb0EEEEEEEEEvNT_6ParamsE)
        /*0110*/ 	.word	0x00000004


	//----- nvinfo : EIATTR_FRAME_SIZE
	.align		4
.L_56:
        /*0114*/ 	.byte	0x04, 0x11
        /*0116*/ 	.short	(.L_58 - .L_57)
	.align		4
.L_57:
        /*0118*/ 	.word	index@(_ZN7cutlass13device_kernelIN5flash19enable_sm80_to_sm89INS1_16FlashAttnFwdSm80INS1_25CollectiveMainloopFwdSm80ILi8ELi1ELb1EN4cute5tupleIJNS5_1CILi128EEES8_S8_EEELi128ENS_6half_tEfNS_4arch4Sm80ELb1ELb0ELb1ELb0ELb1ELb0ELb1ELb0EEENS1_21CollectiveEpilogueFwdIS9_NS6_IJNS7_ILi1EEESF_SF_EEESA_SC_Li256ELb0ELb1ELb0ELb0EEENS1_30DynamicPersistentTileSchedulerILi256ELi256ELb0ELb1ELb0EEEEEEEEEvNT_6ParamsE)
        /*011c*/ 	.word	0x00000000


	//----- nvinfo : EIATTR_REGCOUNT
	.align		4
.L_58:
        /*0120*/ 	.byte	0x04, 0x2f
        /*0122*/ 	.short	(.L_60 - .L_59)
	.align		4
.L_59:
        /*0124*/ 	.word	index@(_ZN7cutlass13device_kernelIN5flash19enable_sm80_to_sm89INS1_16FlashAttnFwdSm80INS1_25CollectiveMainloopFwdSm80ILi8ELi1ELb1EN4cute5tupleIJNS5_1CILi128EEENS7_ILi96EEES8_EEELi128ENS_6half_tEfNS_4arch4Sm80ELb0ELb1ELb1ELb1ELb1ELb1ELb1ELb0EEENS1_21CollectiveEpilogueFwdINS6_IJS8_S8_S9_EEENS6_IJNS7_ILi1EEESH_SH_EEESB_SD_Li256ELb1ELb1ELb0ELb0EEENS1_19SingleTileSchedulerILb1ELb0ELb1ELi128EEEEEEEEEvNT_6ParamsE)
        /*0128*/ 	.word	0x00000004


	//----- nvinfo : EIATTR_FRAME_SIZE
	.align		4
.L_60:
        /*012c*/ 	.byte	0x04, 0x11
        /*012e*/ 	.short	(.L_62 - .L_61)
	.align		4
.L_61:
        /*0130*/ 	.word	index@(_ZN7cutlass13device_kernelIN5flash19enable_sm80_to_sm89INS1_16FlashAttnFwdSm80INS1_25CollectiveMainloopFwdSm80ILi8ELi1ELb1EN4cute5tupleIJNS5_1CILi128EEENS7_ILi96EEES8_EEELi128ENS_6half_tEfNS_4arch4Sm80ELb0ELb1ELb1ELb1ELb1ELb1ELb1ELb0EEENS1_21CollectiveEpilogueFwdINS6_IJS8_S8_S9_EEENS6_IJNS7_ILi1EEESH_SH_EEESB_SD_Li256ELb1ELb1ELb0ELb0EEENS1_19SingleTileSchedulerILb1ELb0ELb1ELi128EEEEEEEEEvNT_6ParamsE)
        /*0134*/ 	.word	0x00000000


	//----- nvinfo : EIATTR_REGCOUNT
	.align		4
.L_62:
        /*0138*/ 	.byte	0x04, 0x2f
        /*013a*/ 	.short	(.L_64 - .L_63)
	.align		4
.L_63:
        /*013c*/ 	.word	index@(_ZN7cutlass13device_kernelIN5flash19enable_sm80_to_sm89INS1_16FlashAttnFwdSm80INS1_25CollectiveMainloopFwdSm80ILi8ELi1ELb1EN4cute5tupleIJNS5_1CILi128EEENS7_ILi96EEES8_EEELi128ENS_6half_tEfNS_4arch4Sm80ELb0ELb1ELb1ELb1ELb1ELb0ELb1ELb0EEENS1_21CollectiveEpilogueFwdINS6_IJS8_S8_S9_EEENS6_IJNS7_ILi1EEESH_SH_EEESB_SD_Li256ELb1ELb1ELb0ELb0EEENS1_19SingleTileSchedulerILb1ELb0ELb1ELi128EEEEEEEEEvNT_6ParamsE)
        /*0140*/ 	.word	0x00000004


	//----- nvinfo : EIATTR_FRAME_SIZE
	.align		4
.L_64:
        /*0144*/ 	.byte	0x04, 0x11
        /*0146*/ 	.short	(.L_66 - .L_65)
	.align		4
.L_65:
        /*0148*/ 	.word	index@(_ZN7cutlass13device_kernelIN5flash19enable_sm80_to_sm89INS1_16FlashAttnFwdSm80INS1_25CollectiveMainloopFwdSm80ILi8ELi1ELb1EN4cute5tupleIJNS5_1CILi128EEENS7_ILi96EEES8_EEELi128ENS_6half_tEfNS_4arch4Sm80ELb0ELb1ELb1ELb1ELb1ELb0ELb1ELb0EEENS1_21CollectiveEpilogueFwdINS6_IJS8_S8_S9_EEENS6_IJNS7_ILi1EEESH_SH_EEESB_SD_Li256ELb1ELb1ELb0ELb0EEENS1_19SingleTileSchedulerILb1ELb0ELb1ELi128EEEEEEEEEvNT_6ParamsE)
        /*014c*/ 	.word	0x00000000


	//----- nvinfo : EIATTR_REGCOUNT
	.align		4
.L_66:
        /*0150*/ 	.byte	0x04, 0x2f
        /*0152*/ 	.short	(.L_68 - .L_67)
	.align		4
.L_67:
        /*0154*/ 	.word	index@(_ZN7cutlass13device_kernelIN5flash19enable_sm80_to_sm89INS1_16FlashAttnFwdSm80INS1_25CollectiveMainloopFwdSm80ILi8ELi1ELb1EN4cute5tupleIJNS5_1CILi128EEENS7_ILi96EEES8_EEELi128ENS_6half_tEfNS_4arch4Sm80ELb0ELb1ELb1ELb0ELb1ELb0ELb1ELb0EEENS1_21CollectiveEpilogueFwdINS6_IJS8_S8_S9_EEENS6_IJNS7_ILi1EEESH_SH_EEESB_SD_Li256ELb0ELb1ELb0ELb0EEENS1_19SingleTileSchedulerILb0ELb0ELb1ELi128EEEEEEEEEvNT_6ParamsE)
        /*0158*/ 	.word	0x00000004


	//----- nvinfo : EIATTR_FRAME_SIZE
	.align		4
.L_68:
        /*015c*/ 	.byte	0x04, 0x11
        /*015e*/ 	.short	(.L_70 - .L_69)
	.align		4
.L_69:
        /*0160*/ 	.word	index@(_ZN7cutlass13device_kernelIN5flash19enable_sm80_to_sm89INS1_16FlashAttnFwdSm80INS1_25CollectiveMainloopFwdSm80ILi8ELi1ELb1EN4cute5tupleIJNS5_1CILi128EEENS7_ILi96EEES8_EEELi128ENS_6half_tEfNS_4arch4Sm80ELb0ELb1ELb1ELb0ELb1ELb0ELb1ELb0EEENS1_21CollectiveEpilogueFwdINS6_IJS8_S8_S9_EEENS6_IJNS7_ILi1EEESH_SH_EEESB_SD_Li256ELb0ELb1ELb0ELb0EEENS1_19SingleTileSchedulerILb0ELb0ELb1ELi128EEEEEEEEEvNT_6ParamsE)
        /*0164*/ 	.word	0x00000000


	//----- nvinfo : EIATTR_REGCOUNT
	.align		4
.L_70:
        /*0168*/ 	.byte	0x04, 0x2f
        /*016a*/ 	.short	(.L_72 - .L_71)
	.align		4
.L_71:
        /*016c*/ 	.word	index@(_ZN7cutlass13device_kernelIN5flash19enable_sm80_to_sm89INS1_16FlashAttnFwdSm80INS1_25CollectiveMainloopFwdSm80ILi8ELi1ELb1EN4cute5tupleIJNS5_1CILi128EEES8_S8_EEELi128ENS_6half_tEfNS_4arch4Sm80ELb0ELb0ELb1ELb1ELb1ELb1ELb1ELb0EEENS1_21CollectiveEpilogueFwdIS9_NS6_IJNS7_ILi1EEESF_SF_EEESA_SC_Li256ELb1ELb1ELb0ELb0EEENS1_19SingleTileSchedulerILb1ELb0ELb1ELi128EEEEEEEEEvNT_6ParamsE)
        /*0170*/ 	.word	0x00000004


	//----- nvinfo : EIATTR_FRAME_SIZE
	.align		4
.L_72:
        /*0174*/ 	.byte	0x04, 0x11
        /*0176*/ 	.short	(.L_74 - .L_73)
	.align		4
.L_73:
        /*0178*/ 	.word	index@(_ZN7cutlass13device_kernelIN5flash19enable_sm80_to_sm89INS1_16FlashAttnFwdSm80INS1_25CollectiveMainloopFwdSm80ILi8ELi1ELb1EN4cute5tupleIJNS5_1CILi128EEES8_S8_EEELi128ENS_6half_tEfNS_4arch4Sm80ELb0ELb0ELb1ELb1ELb1ELb1ELb1ELb0EEENS1_21CollectiveEpilogueFwdIS9_NS6_IJNS7_ILi1EEESF_SF_EEESA_SC_Li256ELb1ELb1ELb0ELb0EEENS1_19SingleTileSchedulerILb1ELb0ELb1ELi128EEEEEEEEEvNT_6ParamsE)
        /*017c*/ 	.word	0x00000000


	//----- nvinfo : EIATTR_REGCOUNT
	.align		4
.L_74:
        /*0180*/ 	.byte	0x04, 0x2f
        /*0182*/ 	.short	(.L_76 - .L_75)
	.align		4
.L_75:
        /*0184*/ 	.word	index@(_ZN7cutlass13device_kernelIN5flash19enable_sm80_to_sm89INS1_16FlashAttnFwdSm80INS1_25CollectiveMainloopFwdSm80ILi8ELi1ELb1EN4cute5tupleIJNS5_1CILi128EEES8_S8_EEELi128ENS_6half_tEfNS_4arch4Sm80ELb0ELb0ELb1ELb1ELb1ELb0ELb1ELb0EEENS1_21CollectiveEpilogueFwdIS9_NS6_IJNS7_ILi1EEESF_SF_EEESA_SC_Li256ELb1ELb1ELb0ELb0EEENS1_19SingleTileSchedulerILb1ELb0ELb1ELi128EEEEEEEEEvNT_6ParamsE)
        /*0188*/ 	.word	0x00000004


	//----- nvinfo : EIATTR_FRAME_SIZE
	.align		4
.L_76:
        /*018c*/ 	.byte	0x04, 0x11
        /*018e*/ 	.short	(.L_78 - .L_77)
	.align		4
.L_77:
        /*0190*/ 	.word	index@(_ZN7cutlass13device_kernelIN5flash19enable_sm80_to_sm89INS1_16FlashAttnFwdSm80INS1_25CollectiveMainloopFwdSm80ILi8ELi1ELb1EN4cute5tupleIJNS5_1CILi128EEES8_S8_EEELi128ENS_6half_tEfNS_4arch4Sm80ELb0ELb0ELb1ELb1ELb1ELb0ELb1ELb0EEENS1_21CollectiveEpilogueFwdIS9_NS6_IJNS7_ILi1EEESF_SF_EEESA_SC_Li256ELb1ELb1ELb0ELb0EEENS1_19SingleTileSchedulerILb1ELb0ELb1ELi128EEEEEEEEEvNT_6ParamsE)
        /*0194*/ 	.word	0x00000000


	//----- nvinfo : EIATTR_REGCOUNT
	.align		4
.L_78:
        /*0198*/ 	.byte	0x04, 0x2f
        /*019a*/ 	.short	(.L_80 - .L_79)
	.align		4
.L_79:
        /*019c*/ 	.word	index@(_ZN7cutlass13device_kernelIN5flash19enable_sm80_to_sm89INS1_16FlashAttnFwdSm80INS1_25CollectiveMainloopFwdSm80ILi8ELi1ELb1EN4cute5tupleIJNS5_1CILi128EEES8_S8_EEELi128ENS_6half_tEfNS_4arch4Sm80ELb0ELb0ELb1ELb0ELb1ELb0ELb1ELb0EEENS1_21CollectiveEpilogueFwdIS9_NS6_IJNS7_ILi1EEESF_SF_EEESA_SC_Li256ELb0ELb1ELb0ELb0EEENS1_19SingleTileSchedulerILb0ELb0ELb1ELi128EEEEEEEEEvNT_6ParamsE)
        /*01a0*/ 	.word	0x00000004


	//----- nvinfo : EIATTR_FRAME_SIZE
	.align		4
.L_80:
        /*01a4*/ 	.byte	0x04, 0x11
        /*01a6*/ 	.short	(.L_82 - .L_81)
	.align		4
.L_81:
        /*01a8*/ 	.word	index@(_ZN7cutlass13device_kernelIN5flash19enable_sm80_to_sm89INS1_16FlashAttnFwdSm80INS1_25CollectiveMainloopFwdSm80ILi8ELi1ELb1EN4cute5tupleIJNS5_1CILi128EEES8_S8_EEELi128ENS_6half_tEfNS_4arch4Sm80ELb0ELb0ELb1ELb0ELb1ELb0ELb1ELb0EEENS1_21CollectiveEpilogueFwdIS9_NS6_IJNS7_ILi1EEESF_SF_EEESA_SC_Li256ELb0ELb1ELb0ELb0EEENS1_19SingleTileSchedulerILb0ELb0ELb1ELi128EEEEEEEEEvNT_6ParamsE)
        /*01ac*/ 	.word	0x00000000


	//----- nvinfo : EIATTR_MIN_STACK_SIZE
	.align		4
.L_82:
        /*01b0*/ 	.byte	0x04, 0x12
        /*01b2*/ 	.short	(.L_84 - .L_83)
	.align		4
.L_83:
        /*01b4*/ 	.word	index@(_ZN7cutlass13device_kernelIN5flash19enable_sm80_to_sm89INS1_16FlashAttnFwdSm80INS1_25CollectiveMainloopFwdSm80ILi8ELi1ELb1EN4cute5tupleIJNS5_1CILi128EEES8_S8_EEELi128ENS_6half_tEfNS_4arch4Sm80ELb0ELb0ELb1ELb0ELb1ELb0ELb1ELb0EEENS1_21CollectiveEpilogueFwdIS9_NS6_IJNS7_ILi1EEESF_SF_EEESA_SC_Li256ELb0ELb1ELb0ELb0EEENS1_19SingleTileSchedulerILb0ELb0ELb1ELi128EEEEEEEEEvNT_6ParamsE)
        /*01b8*/ 	.word	0x00000000


	//----- nvinfo : EIATTR_MIN_STACK_SIZE
	.align		4
.L_84:
        /*01bc*/ 	.byte	0x04, 0x12
        /*01be*/ 	.short	(.L_86 - .L_85)
	.align		4
.L_85:
        /*01c0*/ 	.word	index@(_ZN7cutlass13device_kernelIN5flash19enable_sm80_to_sm89INS1_16FlashAttnFwdSm80INS1_25CollectiveMainloopFwdSm80ILi8ELi1ELb1EN4cute5tupleIJNS5_1CILi128EEES8_S8_EEELi128ENS_6half_tEfNS_4arch4Sm80ELb0ELb0ELb1ELb1ELb1ELb0ELb1ELb0EEENS1_21CollectiveEpilogueFwdIS9_NS6_IJNS7_ILi1EEESF_SF_EEESA_SC_Li256ELb1ELb1ELb0ELb0EEENS1_19SingleTileSchedulerILb1ELb0ELb1ELi128EEEEEEEEEvNT_6ParamsE)
        /*01c4*/ 	.word	0x00000000


	//----- nvinfo : EIATTR_MIN_STACK_SIZE
	.align		4
.L_86:
        /*01c8*/ 	.byte	0x04, 0x12
        /*01ca*/ 	.short	(.L_88 - .L_87)
	.align		4
.L_87:
        /*01cc*/ 	.word	index@(_ZN7cutlass13device_kernelIN5flash19enable_sm80_to_sm89INS1_16FlashAttnFwdSm80INS1_25CollectiveMainloopFwdSm80ILi8ELi1ELb1EN4cute5tupleIJNS5_1CILi128EEES8_S8_EEELi128ENS_6half_tEfNS_4arch4Sm80ELb0ELb0ELb1ELb1ELb1ELb1ELb1ELb0EEENS1_21CollectiveEpilogueFwdIS9_NS6_IJNS7_ILi1EEESF_SF_EEESA_SC_Li256ELb1ELb1ELb0ELb0EEENS1_19SingleTileSchedulerILb1ELb0ELb1ELi128EEEEEEEEEvNT_6ParamsE)
        /*01d0*/ 	.word	0x00000000


	//----- nvinfo : EIATTR_MIN_STACK_SIZE
	.align		4
.L_88:
        /*01d4*/ 	.byte	0x04, 0x12
        /*01d6*/ 	.short	(.L_90 - .L_89)
	.align		4
.L_89:
        /*01d8*/ 	.word	index@(_ZN7cutlass13device_kernelIN5flash19enable_sm80_to_sm89INS1_16FlashAttnFwdSm80INS1_25CollectiveMainloopFwdSm80ILi8ELi1ELb1EN4cute5tupleIJNS5_1CILi128EEENS7_ILi96EEES8_EEELi128ENS_6half_tEfNS_4arch4Sm80ELb0ELb1ELb1ELb0ELb1ELb0ELb1ELb0EEENS1_21CollectiveEpilogueFwdINS6_IJS8_S8_S9_EEENS6_IJNS7_ILi1EEESH_SH_EEESB_SD_Li256ELb0ELb1ELb0ELb0EEENS1_19SingleTileSchedulerILb0ELb0ELb1ELi128EEEEEEEEEvNT_6ParamsE)
        /*01dc*/ 	.word	0x00000000


	//----- nvinfo : EIATTR_MIN_STACK_SIZE
	.align		4
.L_90:
        /*01e0*/ 	.byte	0x04, 0x12
        /*01e2*/ 	.short	(.L_92 - .L_91)
	.align		4
.L_91:
        /*01e4*/ 	.word	index@(_ZN7cutlass13device_kernelIN5flash19enable_sm80_to_sm89INS1_16FlashAttnFwdSm80INS1_25CollectiveMainloopFwdSm80ILi8ELi1ELb1EN4cute5tupleIJNS5_1CILi128EEENS7_ILi96EEES8_EEELi128ENS_6half_tEfNS_4arch4Sm80ELb0ELb1ELb1ELb1ELb1ELb0ELb1ELb0EEENS1_21CollectiveEpilogueFwdINS6_IJS8_S8_S9_EEENS6_IJNS7_ILi1EEESH_SH_EEESB_SD_Li256ELb1ELb1ELb0ELb0EEENS1_19SingleTileSchedulerILb1ELb0ELb1ELi128EEEEEEEEEvNT_6ParamsE)
        /*01e8*/ 	.word	0x00000000


	//----- nvinfo : EIATTR_MIN_STACK_SIZE
	.align		4
.L_92:
        /*01ec*/ 	.byte	0x04, 0x12
        /*01ee*/ 	.short	(.L_94 - .L_93)
	.align		4
.L_93:
        /*01f0*/ 	.word	index@(_ZN7cutlass13device_kernelIN5flash19enable_sm80_to_sm89INS1_16FlashAttnFwdSm80INS1_25CollectiveMainloopFwdSm80ILi8ELi1ELb1EN4cute5tupleIJNS5_1CILi128EEENS7_ILi96EEES8_EEELi128ENS_6half_tEfNS_4arch4Sm80ELb0ELb1ELb1ELb1ELb1ELb1ELb1ELb0EEENS1_21CollectiveEpilogueFwdINS6_IJS8_S8_S9_EEENS6_IJNS7_ILi1EEESH_SH_EEESB_SD_Li256ELb1ELb1ELb0ELb0EEENS1_19SingleTileSchedulerILb1ELb0ELb1ELi128EEEEEEEEEvNT_6ParamsE)
        /*01f4*/ 	.word	0x00000000


	//----- nvinfo : EIATTR_MIN_STACK_SIZE
	.align		4
.L_94:
        /*01f8*/ 	.byte	0x04, 0x12
        /*01fa*/ 	.short	(.L_96 - .L_95)
	.align		4
.L_95:
        /*01fc*/ 	.word	index@(_ZN7cutlass13device_kernelIN5flash19enable_sm80_to_sm89INS1_16FlashAttnFwdSm80INS1_25CollectiveMainloopFwdSm80ILi8ELi1ELb1EN4cute5tupleIJNS5_1CILi128EEES8_S8_EEELi128ENS_6half_tEfNS_4arch4Sm80ELb1ELb0ELb1ELb0ELb1ELb0ELb1ELb0EEENS1_21CollectiveEpilogueFwdIS9_NS6_IJNS7_ILi1EEESF_SF_EEESA_SC_Li256ELb0ELb1ELb0ELb0EEENS1_30DynamicPersistentTileSchedulerILi256ELi256ELb0ELb1ELb0EEEEEEEEEvNT_6ParamsE)
        /*0200*/ 	.word	0x00000000


	//----- nvinfo : EIATTR_MIN_STACK_SIZE
	.align		4
.L_96:
        /*0204*/ 	.byte	0x04, 0x12
        /*0206*/ 	.short	(.L_98 - .L_97)
	.align		4
.L_97:
        /*0208*/ 	.word	index@(_ZN7cutlass13device_kernelIN5flash19enable_sm80_to_sm89INS1_16FlashAttnFwdSm80INS1_25CollectiveMainloopFwdSm80ILi8ELi1ELb1EN4cute5tupleIJNS5_1CILi128EEES8_S8_EEELi128ENS_6half_tEfNS_4arch4Sm80ELb1ELb0ELb1ELb1ELb1ELb0ELb1ELb0EEENS1_21CollectiveEpilogueFwdIS9_NS6_IJNS7_ILi1EEESF_SF_EEESA_SC_Li256ELb1ELb1ELb0ELb0EEENS1_19SingleTileSchedulerILb1ELb0ELb1ELi128EEEEEEEEEvNT_6ParamsE)
        /*020c*/ 	.word	0x00000000


	//----- nvinfo : EIATTR_MIN_STACK_SIZE
	.align		4
.L_98:
        /*0210*/ 	.byte	0x04, 0x12
        /*0212*/ 	.short	(.L_100 - .L_99)
	.align		4
.L_99:
        /*0214*/ 	.word	index@(_ZN7cutlass13device_kernelIN5flash19enable_sm80_to_sm89INS1_16FlashAttnFwdSm80INS1_25CollectiveMainloopFwdSm80ILi8ELi1ELb1EN4cute5tupleIJNS5_1CILi128EEES8_S8_EEELi128ENS_6half_tEfNS_4arch4Sm80ELb1ELb0ELb1ELb1ELb1ELb1ELb1ELb0EEENS1_21CollectiveEpilogueFwdIS9_NS6_IJNS7_ILi1EEESF_SF_EEESA_SC_Li256ELb1ELb1ELb0ELb0EEENS1_19SingleTileSchedulerILb1ELb0ELb1ELi128EEEEEEEEEvNT_6ParamsE)
        /*0218*/ 	.word	0x00000000


	//----- nvinfo : EIATTR_MIN_STACK_SIZE
	.align		4
.L_100:
        /*021c*/ 	.byte	0x04, 0x12
        /*021e*/ 	.short	(.L_102 - .L_101)
	.align		4
.L_101:
        /*0220*/ 	.word	index@(_ZN7cutlass13device_kernelIN5flash19enable_sm80_to_sm89INS1_16FlashAttnFwdSm80INS1_25CollectiveMainloopFwdSm80ILi4ELi1ELb0EN4cute5tupleIJNS5_1CILi128EEENS7_ILi64EEES8_EEELi128ENS_6half_tEfNS_4arch4Sm80ELb0ELb0ELb1ELb0ELb1ELb0ELb1ELb0EEENS1_21CollectiveEpilogueFwdINS6_IJS8_S8_S9_EEENS6_IJNS7_ILi1EEESH_SH_EEESB_SD_Li128ELb0ELb1ELb0ELb0EEENS1_19SingleTileSchedulerILb0ELb0ELb1ELi128EEEEEEEEEvNT_6ParamsE)
        /*0224*/ 	.word	0x00000000


	//----- nvinfo : EIATTR_MIN_STACK_SIZE
	.align		4
.L_102:
        /*0228*/ 	.byte	0x04, 0x12
        /*022a*/ 	.short	(.L_104 - .L_103)
	.align		4
.L_103:
        /*022c*/ 	.word	index@(_ZN7cutlass13device_kernelIN5flash19enable_sm80_to_sm89INS1_16FlashAttnFwdSm80INS1_25CollectiveMainloopFwdSm80ILi4ELi1ELb0EN4cute5tupleIJNS5_1CILi128EEENS7_ILi64EEES8_EEELi128ENS_6half_tEfNS_4arch4Sm80ELb0ELb0ELb1ELb1ELb1ELb0ELb1ELb0EEENS1_21CollectiveEpilogueFwdINS6_IJS8_S8_S9_EEENS6_IJNS7_ILi1EEESH_SH_EEESB_SD_Li128ELb1ELb1ELb0ELb0EEENS1_19SingleTileSchedulerILb1ELb0ELb1ELi128EEEEEEEEEvNT_6ParamsE)
        /*0230*/ 	.word	0x00000000


	//----- nvinfo : EIATTR_MIN_STACK_SIZE
	.align		4
.L_104:
        /*0234*/ 	.byte	0x04, 0x12
        /*0236*/ 	.short	(.L_106 - .L_105)
	.align		4
.L_105:
        /*0238*/ 	.word	index@(_ZN7cutlass13device_kernelIN5flash19enable_sm80_to_sm89INS1_16FlashAttnFwdSm80INS1_25CollectiveMainloopFwdSm80ILi4ELi1ELb0EN4cute5tupleIJNS5_1CILi128EEENS7_ILi64EEES8_EEELi128ENS_6half_tEfNS_4arch4Sm80ELb0ELb0ELb1ELb1ELb1ELb1ELb1ELb0EEENS1_21CollectiveEpilogueFwdINS6_IJS8_S8_S9_EEENS6_IJNS7_ILi1EEESH_SH_EEESB_SD_Li128ELb1ELb1ELb0ELb0EEENS1_19SingleTileSchedulerILb1ELb0ELb1ELi128EEEEEEEEEvNT_6ParamsE)
        /*023c*/ 	.word	0x00000000


	//----- nvinfo : EIATTR_MIN_STACK_SIZE
	.align		4
.L_106:
        /*0240*/ 	.byte	0x04, 0x12
        /*0242*/ 	.short	(.L_108 - .L_107)
	.align		4
.L_107:
        /*0244*/ 	.word	index@(_ZN7cutlass13device_kernelIN5flash19enable_sm80_to_sm89INS1_16FlashAttnFwdSm80INS1_25CollectiveMainloopFwdSm80ILi4ELi1ELb0EN4cute5tupleIJNS5_1CILi128EEENS7_ILi48EEES8_EEELi128ENS_6half_tEfNS_4arch4Sm80ELb0ELb1ELb1ELb0ELb1ELb0ELb1ELb0EEENS1_21CollectiveEpilogueFwdINS6_IJS8_S8_S9_EEENS6_IJNS7_ILi1EEESH_SH_EEESB_SD_Li128ELb0ELb1ELb0ELb0EEENS1_19SingleTileSchedulerILb0ELb0ELb1ELi128EEEEEEEEEvNT_6ParamsE)
        /*0248*/ 	.word	0x00000000


	//----- nvinfo : EIATTR_MIN_STACK_SIZE
	.align		4
.L_108:
        /*024c*/ 	.byte	0x04, 0x12
        /*024e*/ 	.short	(.L_110 - .L_109)
	.align		4
.L_109:
        /*0250*/ 	.word	index@(_ZN7cutlass13device_kernelIN5flash19enable_sm80_to_sm89INS1_16FlashAttnFwdSm80INS1_25CollectiveMainloopFwdSm80ILi4ELi1ELb0EN4cute5tupleIJNS5_1CILi128EEENS7_ILi48EEES8_EEELi128ENS_6half_tEfNS_4arch4Sm80ELb0ELb1ELb1ELb1ELb1ELb0ELb1ELb0EEENS1_21CollectiveEpilogueFwdINS6_IJS8_S8_S9_EEENS6_IJNS7_ILi1EEESH_SH_EEESB_SD_Li128ELb1ELb1ELb0ELb0EEENS1_19SingleTileSchedulerILb1ELb0ELb1ELi128EEEEEEEEEvNT_6ParamsE)
        /*0254*/ 	.word	0x00000000


	//----- nvinfo : EIATTR_MIN_STACK_SIZE
	.align		4
.L_110:
        /*0258*/ 	.byte	0x04, 0x12
        /*025a*/ 	.short	(.L_112 - .L_111)
	.align		4
.L_111:
        /*025c*/ 	.word	index@(_ZN7cutlass13device_kernelIN5flash19enable_sm80_to_sm89INS1_16FlashAttnFwdSm80INS1_25CollectiveMainloopFwdSm80ILi4ELi1ELb0EN4cute5tupleIJNS5_1CILi128EEENS7_ILi48EEES8_EEELi128ENS_6half_tEfNS_4arch4Sm80ELb0ELb1ELb1ELb1ELb1ELb1ELb1ELb0EEENS1_21CollectiveEpilogueFwdINS6_IJS8_S8_S9_EEENS6_IJNS7_ILi1EEESH_SH_EEESB_SD_Li128ELb1ELb1ELb0ELb0EEENS1_19SingleTileSchedulerILb1ELb0ELb1ELi128EEEEEEEEEvNT_6ParamsE)
        /*0260*/ 	.word	0x00000000


	//----- nvinfo : EIATTR_MIN_STACK_SIZE
	.align		4
.L_112:
        /*0264*/ 	.byte	0x04, 0x12
        /*0266*/ 	.short	(.L_114 - .L_113)
	.align		4
.L_113:
        /*0268*/ 	.word	index@(_ZN7cutlass13device_kernelIN5flash19enable_sm80_to_sm89INS1_16FlashAttnFwdSm80INS1_25CollectiveMainloopFwdSm80ILi4ELi1ELb0EN4cute5tupleIJNS5_1CILi128EEENS7_ILi64EEES8_EEELi128ENS_6half_tEfNS_4arch4Sm80ELb1ELb0ELb1ELb0ELb1ELb0ELb1ELb0EEENS1_21CollectiveEpilogueFwdINS6_IJS8_S8_S9_EEENS6_IJNS7_ILi1EEESH_SH_EEESB_SD_Li128ELb0ELb1ELb0ELb0EEENS1_30DynamicPersistentTileSchedulerILi128ELi128ELb0ELb1ELb0EEEEEEEEEvNT_6ParamsE)
        /*026c*/ 	.word	0x00000000


	//----- nvinfo : EIATTR_MIN_STACK_SIZE
	.align		4
.L_114:
        /*0270*/ 	.byte	0x04, 0x12
        /*0272*/ 	.short	(.L_116 - .L_115)
	.align		4
.L_115:
        /*0274*/ 	.word	index@(_ZN7cutlass13device_kernelIN5flash19enable_sm80_to_sm89INS1_16FlashAttnFwdSm80INS1_25CollectiveMainloopFwdSm80ILi4ELi1ELb0EN4cute5tupleIJNS5_1CILi128EEENS7_ILi64EEES8_EEELi128ENS_6half_tEfNS_4arch4Sm80ELb1ELb0ELb1ELb1ELb1ELb0ELb1ELb0EEENS1_21CollectiveEpilogueFwdINS6_IJS8_S8_S9_EEENS6_IJNS7_ILi1EEESH_SH_EEESB_SD_Li128ELb1ELb1ELb0ELb0EEENS1_19SingleTileSchedulerILb1ELb0ELb1ELi128EEEEEEEEEvNT_6ParamsE)
        /*0278*/ 	.word	0x00000000


	//----- nvinfo : EIATTR_MIN_STACK_SIZE
	.align		4
.L_116:
        /*027c*/ 	.byte	0x04, 0x12
        /*027e*/ 	.short	(.L_118 - .L_117)
	.align		4
.L_117:
        /*0280*/ 	.word	index@(_ZN7cutlass13device_kernelIN5flash19enable_sm80_to_sm89INS1_16FlashAttnFwdSm80INS1_25CollectiveMainloopFwdSm80ILi4ELi1ELb0EN4cute5tupleIJNS5_1CILi128EEENS7_ILi64EEES8_EEELi128ENS_6half_tEfNS_4arch4Sm80ELb1ELb0ELb1ELb1ELb1ELb1ELb1ELb0EEENS1_21CollectiveEpilogueFwdINS6_IJS8_S8_S9_EEENS6_IJNS7_ILi1EEESH_SH_EEESB_SD_Li128ELb1ELb1ELb0ELb0EEENS1_19SingleTileSchedulerILb1ELb0ELb1ELi128EEEEEEEEEvNT_6ParamsE)
        /*0284*/ 	.word	0x00000000
.L_118:


//--------------------- .nv.compat                --------------------------
	.section	.nv.compat,"",@"SHT_CUDA_COMPAT_INFO"
	.align	4
        /*0000*/ 	.byte	0x02, 0x09, 0x01, 0x00, 0x02, 0x02, 0x01, 0x00, 0x02, 0x05, 0x05, 0x00, 0x03, 0x07, 0x01, 0x01
        /*0010*/ 	.byte	0x02, 0x03, 0x00, 0x00, 0x02, 0x06, 0x01, 0x00, 0x04, 0x0b, 0x08, 0x00, 0x09, 0x00, 0x00, 0x00
        /*0020*/ 	.byte	0x00, 0x00, 0x00, 0x00


//--------------------- .nv.info._ZN7cutlass13device_kernelIN5flash19enable_sm80_to_sm89INS1_16FlashAttnFwdSm80INS1_25CollectiveMainloopFwdSm80ILi8ELi1ELb1EN4cute5tupleIJNS5_1CILi128EEES8_S8_EEELi128ENS_6half_tEfNS_4arch4Sm80ELb0ELb0ELb1ELb0ELb1ELb0ELb1ELb0EEENS1_21CollectiveEpilogueFwdIS9_NS6_IJNS7_ILi1EEESF_SF_EEESA_SC_Li256ELb0ELb1ELb0ELb0EEENS1_19SingleTileSchedulerILb0ELb0ELb1ELi128EEEEEEEEEvNT_6ParamsE --------------------------
	.section	.nv.info._ZN7cutlass13device_kernelIN5flash19enable_sm80_to_sm89INS1_16FlashAttnFwdSm80INS1_25CollectiveMainloopFwdSm80ILi8ELi1ELb1EN4cute5tupleIJNS5_1CILi128EEES8_S8_EEELi128ENS_6half_tEfNS_4arch4Sm80ELb0ELb0ELb1ELb0ELb1ELb0ELb1ELb0EEENS1_21CollectiveEpilogueFwdIS9_NS6_IJNS7_ILi1EEESF_SF_EEESA_SC_Li256ELb0ELb1ELb0ELb0EEENS1_19SingleTileSchedulerILb0ELb0ELb1ELi128EEEEEEEEEvNT_6ParamsE,"",@"SHT_CUDA_INFO"
	.sectionflags	@""
	.align	4


	//----- nvinfo : EIATTR_CUDA_API_VERSION
	.align		4
        /*0000*/ 	.byte	0x04, 0x37
        /*0002*/ 	.short	(.L_120 - .L_119)
.L_119:
        /*0004*/ 	.word	0x00000082


	//----- nvinfo : EIATTR_KPARAM_INFO
	.align		4
.L_120:
        /*0008*/ 	.byte	0x04, 0x17
        /*000a*/ 	.short	(.L_122 - .L_121)
.L_121:
        /*000c*/ 	.word	0x00000000
        /*0010*/ 	.short	0x0000
        /*0012*/ 	.short	0x0000
        /*0014*/ 	.byte	0x00, 0xf0, 0x61, 0x10


	//----- nvinfo : EIATTR_SPARSE_MMA_MASK
	.align		4
.L_122:
        /*0018*/ 	.byte	0x03, 0x50
        /*001a*/ 	.short	0x0000


	//----- nvinfo : EIATTR_MAXREG_COUNT
	.align		4
        /*001c*/ 	.byte	0x03, 0x1b
        /*001e*/ 	.short	0x00ff


	//----- nvinfo : EIATTR_MERCURY_ISA_VERSION
	.align		4
        /*0020*/ 	.byte	0x03, 0x5f
        /*0022*/ 	.short	0x0101


	//----- nvinfo : EIATTR_VRC_CTA_INIT_COUNT
	.align		4
        /*0024*/ 	.byte	0x02, 0x4a
	.zero		1
	.zero		1


	//----- nvinfo : EIATTR_EXIT_INSTR_OFFSETS
	.align		4
        /*0028*/ 	.byte	0x04, 0x1c
        /*002a*/ 	.short	(.L_124 - .L_123)


	//   ....[0]....
.L_123:
        /*002c*/ 	.word	0x00000010


	//----- nvinfo : EIATTR_MAX_THREADS
	.align		4
.L_124:
        /*0030*/ 	.byte	0x04, 0x05
        /*0032*/ 	.short	(.L_126 - .L_125)
.L_125:
        /*0034*/ 	.word	0x00000100
        /*0038*/ 	.word	0x00000001
        /*003c*/ 	.word	0x00000001


	//----- nvinfo : EIATTR_CBANK_PARAM_SIZE
	.align		4
.L_126:
        /*0040*/ 	.byte	0x03, 0x19
        /*0042*/ 	.short	0x0418


	//----- nvinfo : EIATTR_PARAM_CBANK
	.align		4
        /*0044*/ 	.byte	0x04, 0x0a
        /*0046*/ 	.short	(.L_128 - .L_127)
	.align		4
.L_127:
        /*0048*/ 	.word	index@(.nv.constant0._ZN7cutlass13device_kernelIN5flash19enable_sm80_to_sm89INS1_16FlashAttnFwdSm80INS1_25CollectiveMainloopFwdSm80ILi8ELi1ELb1EN4cute5tupleIJNS5_1CILi128EEES8_S8_EEELi128ENS_6half_tEfNS_4arch4Sm80ELb0ELb0ELb1ELb0ELb1ELb0ELb1ELb0EEENS1_21CollectiveEpilogueFwdIS9_NS6_IJNS7_ILi1EEESF_SF_EEESA_SC_Li256ELb0ELb1ELb0ELb0EEENS1_19SingleTileSchedulerILb0ELb0ELb1ELi128EEEEEEEEEvNT_6ParamsE)
        /*004c*/ 	.short	0x0380
        /*004e*/ 	.short	0x0418


	//----- nvinfo : EIATTR_SW_WAR
	.align		4
.L_128:
        /*0050*/ 	.byte	0x04, 0x36
        /*0052*/ 	.short	(.L_130 - .L_129)
.L_129:
        /*0054*/ 	.word	0x00000008
.L_130:


//--------------------- .nv.info._ZN7cutlass13device_kernelIN5flash19enable_sm80_to_sm89INS1_16FlashAttnFwdSm80INS1_25CollectiveMainloopFwdSm80ILi8ELi1ELb1EN4cute5tupleIJNS5_1CILi128EEES8_S8_EEELi128ENS_6half_tEfNS_4arch4Sm80ELb0ELb0ELb1ELb1ELb1ELb0ELb1ELb0EEENS1_21CollectiveEpilogueFwdIS9_NS6_IJNS7_ILi1EEESF_SF_EEESA_SC_Li256ELb1ELb1ELb0ELb0EEENS1_19SingleTileSchedulerILb1ELb0ELb1ELi128EEEEEEEEEvNT_6ParamsE --------------------------
	.section	.nv.info._ZN7cutlass13device_kernelIN5flash19enable_sm80_to_sm89INS1_16FlashAttnFwdSm80INS1_25CollectiveMainloopFwdSm80ILi8ELi1ELb1EN4cute5tupleIJNS5_1CILi128EEES8_S8_EEELi128ENS_6half_tEfNS_4arch4Sm80ELb0ELb0ELb1ELb1ELb1ELb0ELb1ELb0EEENS1_21CollectiveEpilogueFwdIS9_NS6_IJNS7_ILi1EEESF_SF_EEESA_SC_Li256ELb1ELb1ELb0ELb0EEENS1_19SingleTileSchedulerILb1ELb0ELb1ELi128EEEEEEEEEvNT_6ParamsE,"",@"SHT_CUDA_INFO"
	.sectionflags	@""
	.align	4


	//----- nvinfo : EIATTR_CUDA_API_VERSION
	.align		4
        /*0000*/ 	.byte	0x04, 0x37
        /*0002*/ 	.short	(.L_132 - .L_131)
.L_131:
        /*0004*/ 	.word	0x00000082


	//----- nvinfo : EIATTR_KPARAM_INFO
	.align		4
.L_132:
        /*0008*/ 	.byte	0x04, 0x17
        /*000a*/ 	.short	(.L_134 - .L_133)
.L_133:
        /*000c*/ 	.word	0x00000000
        /*0010*/ 	.short	0x0000
        /*0012*/ 	.short	0x0000
        /*0014*/ 	.byte	0x00, 0xf0, 0x61, 0x10


	//----- nvinfo : EIATTR_SPARSE_MMA_MASK
	.align		4
.L_134:
        /*0018*/ 	.byte	0x03, 0x50
        /*001a*/ 	.short	0x0000


	//----- nvinfo : EIATTR_MAXREG_COUNT
	.align		4
        /*001c*/ 	.byte	0x03, 0x1b
        /*001e*/ 	.short	0x00ff


	//----- nvinfo : EIATTR_MERCURY_ISA_VERSION
	.align		4
        /*0020*/ 	.byte	0x03, 0x5f
        /*0022*/ 	.short	0x0101


	//----- nvinfo : EIATTR_VRC_CTA_INIT_COUNT
	.align		4
        /*0024*/ 	.byte	0x02, 0x4a
	.zero		1
	.zero		1


	//----- nvinfo : EIATTR_EXIT_INSTR_OFFSETS
	.align		4
        /*0028*/ 	.byte	0x04, 0x1c
        /*002a*/ 	.short	(.L_136 - .L_135)


	//   ....[0]....
.L_135:
        /*002c*/ 	.word	0x00000010


	//----- nvinfo : EIATTR_MAX_THREADS
	.align		4
.L_136:
        /*0030*/ 	.byte	0x04, 0x05
        /*0032*/ 	.short	(.L_138 - .L_137)
.L_137:
        /*0034*/ 	.word	0x00000100
        /*0038*/ 	.word	0x00000001
        /*003c*/ 	.word	0x00000001


	//----- nvinfo : EIATTR_CBANK_PARAM_SIZE
	.align		4
.L_138:
        /*0040*/ 	.byte	0x03, 0x19
        /*0042*/ 	.short	0x0418


	//----- nvinfo : EIATTR_PARAM_CBANK
	.align		4
        /*0044*/ 	.byte	0x04, 0x0a
        /*0046*/ 	.short	(.L_140 - .L_139)
	.align		4
.L_139:
        /*0048*/ 	.word	index@(.nv.constant0._ZN7cutlass13device_kernelIN5flash19enable_sm80_to_sm89INS1_16FlashAttnFwdSm80INS1_25CollectiveMainloopFwdSm80ILi8ELi1ELb1EN4cute5tupleIJNS5_1CILi128EEES8_S8_EEELi128ENS_6half_tEfNS_4arch4Sm80ELb0ELb0ELb1ELb1ELb1ELb0ELb1ELb0EEENS1_21CollectiveEpilogueFwdIS9_NS6_IJNS7_ILi1EEESF_SF_EEESA_SC_Li256ELb1ELb1ELb0ELb0EEENS1_19SingleTileSchedulerILb1ELb0ELb1ELi128EEEEEEEEEvNT_6ParamsE)
        /*004c*/ 	.short	0x0380
        /*004e*/ 	.short	0x0418


	//----- nvinfo : EIATTR_SW_WAR
	.align		4
.L_140:
        /*0050*/ 	.byte	0x04, 0x36
        /*0052*/ 	.short	(.L_142 - .L_141)
.L_141:
        /*0054*/ 	.word	0x00000008
.L_142:


//--------------------- .nv.info._ZN7cutlass13device_kernelIN5flash19enable_sm80_to_sm89INS1_16FlashAttnFwdSm80INS1_25CollectiveMainloopFwdSm80ILi8ELi1ELb1EN4cute5tupleIJNS5_1CILi128EEES8_S8_EEELi128ENS_6half_tEfNS_4arch4Sm80ELb0ELb0ELb1ELb1ELb1ELb1ELb1ELb0EEENS1_21CollectiveEpilogueFwdIS9_NS6_IJNS7_ILi1EEESF_SF_EEESA_SC_Li256ELb1ELb1ELb0ELb0EEENS1_19SingleTileSchedulerILb1ELb0ELb1ELi128EEEEEEEEEvNT_6ParamsE --------------------------
	.section	.nv.info._ZN7cutlass13device_kernelIN5flash19enable_sm80_to_sm89INS1_16FlashAttnFwdSm80INS1_25CollectiveMainloopFwdSm80ILi8ELi1ELb1EN4cute5tupleIJNS5_1CILi128EEES8_S8_EEELi128ENS_6half_tEfNS_4arch4Sm80ELb0ELb0ELb1ELb1ELb1ELb1ELb1ELb0EEENS1_21CollectiveEpilogueFwdIS9_NS6_IJNS7_ILi1EEESF_SF_EEESA_SC_Li256ELb1ELb1ELb0ELb0EEENS1_19SingleTileSchedulerILb1ELb0ELb1ELi128EEEEEEEEEvNT_6ParamsE,"",@"SHT_CUDA_INFO"
	.sectionflags	@""
	.align	4


	//----- nvinfo : EIATTR_CUDA_API_VERSION
	.align		4
        /*0000*/ 	.byte	0x04, 0x37
        /*0002*/ 	.short	(.L_144 - .L_143)
.L_143:
        /*0004*/ 	.word	0x00000082


	//----- nvinfo : EIATTR_KPARAM_INFO
	.align		4
.L_144:
        /*0008*/ 	.byte	0x04, 0x17
        /*000a*/ 	.short	(.L_146 - .L_145)
.L_145:
        /*000c*/ 	.word	0x00000000
        /*0010*/ 	.short	0x0000
        /*0012*/ 	.short	0x0000
        /*0014*/ 	.byte	0x00, 0xf0, 0x61, 0x10


	//----- nvinfo : EIATTR_SPARSE_MMA_MASK
	.align		4
.L_146:
        /*0018*/ 	.byte	0x03, 0x50
        /*001a*/ 	.short	0x0000


	//----- nvinfo : EIATTR_MAXREG_COUNT
	.align		4
        /*001c*/ 	.byte	0x03, 0x1b
        /*001e*/ 	.short	0x00ff


	//----- nvinfo : EIATTR_MERCURY_ISA_VERSION
	.align		4
        /*0020*/ 	.byte	0x03, 0x5f
        /*0022*/ 	.short	0x0101


	//----- nvinfo : EIATTR_VRC_CTA_INIT_COUNT
	.align		4
        /*0024*/ 	.byte	0x02, 0x4a
	.zero		1
	.zero		1


	//----- nvinfo : EIATTR_EXIT_INSTR_OFFSETS
	.align		4
        /*0028*/ 	.byte	0x04, 0x1c
        /*002a*/ 	.short	(.L_148 - .L_147)


	//   ....[0]....
.L_147:
        /*002c*/ 	.word	0x00000010


	//----- nvinfo : EIATTR_MAX_THREADS
	.align		4
.L_148:
        /*0030*/ 	.byte	0x04, 0x05
        /*0032*/ 	.short	(.L_150 - .L_149)
.L_149:
        /*0034*/ 	.word	0x00000100
        /*0038*/ 	.word	0x00000001
        /*003c*/ 	.word	0x00000001


	//----- nvinfo : EIATTR_CBANK_PARAM_SIZE
	.align		4
.L_150:
        /*0040*/ 	.byte	0x03, 0x19
        /*0042*/ 	.short	0x0418


	//----- nvinfo : EIATTR_PARAM_CBANK
	.align		4
        /*0044*/ 	.byte	0x04, 0x0a
        /*0046*/ 	.short	(.L_152 - .L_151)
	.align		4
.L_151:
        /*0048*/ 	.word	index@(.nv.constant0._ZN7cutlass13device_kernelIN5flash19enable_sm80_to_sm89INS1_16FlashAttnFwdSm80INS1_25CollectiveMainloopFwdSm80ILi8ELi1ELb1EN4cute5tupleIJNS5_1CILi128EEES8_S8_EEELi128ENS_6half_tEfNS_4arch4Sm80ELb0ELb0ELb1ELb1ELb1ELb1ELb1ELb0EEENS1_21CollectiveEpilogueFwdIS9_NS6_IJNS7_ILi1EEESF_SF_EEESA_SC_Li256ELb1ELb1ELb0ELb0EEENS1_19SingleTileSchedulerILb1ELb0ELb1ELi128EEEEEEEEEvNT_6ParamsE)
        /*004c*/ 	.short	0x0380
        /*004e*/ 	.short	0x0418


	//----- nvinfo : EIATTR_SW_WAR
	.align		4
.L_152:
        /*0050*/ 	.byte	0x04, 0x36
        /*0052*/ 	.short	(.L_154 - .L_153)
.L_153:
        /*0054*/ 	.word	0x00000008
.L_154:


//--------------------- .nv.info._ZN7cutlass13device_kernelIN5flash19enable_sm80_to_sm89INS1_16FlashAttnFwdSm80INS1_25CollectiveMainloopFwdSm80ILi8ELi1ELb1EN4cute5tupleIJNS5_1CILi128EEENS7_ILi96EEES8_EEELi128ENS_6half_tEfNS_4arch4Sm80ELb0ELb1ELb1ELb0ELb1ELb0ELb1ELb0EEENS1_21CollectiveEpilogueFwdINS6_IJS8_S8_S9_EEENS6_IJNS7_ILi1EEESH_SH_EEESB_SD_Li256ELb0ELb1ELb0ELb0EEENS1_19SingleTileSchedulerILb0ELb0ELb1ELi128EEEEEEEEEvNT_6ParamsE --------------------------
	.section	.nv.info._ZN7cutlass13device_kernelIN5flash19enable_sm80_to_sm89INS1_16FlashAttnFwdSm80INS1_25CollectiveMainloopFwdSm80ILi8ELi1ELb1EN4cute5tupleIJNS5_1CILi128EEENS7_ILi96EEES8_EEELi128ENS_6half_tEfNS_4arch4Sm80ELb0ELb1ELb1ELb0ELb1ELb0ELb1ELb0EEENS1_21CollectiveEpilogueFwdINS6_IJS8_S8_S9_EEENS6_IJNS7_ILi1EEESH_SH_EEESB_SD_Li256ELb0ELb1ELb0ELb0EEENS1_19SingleTileSchedulerILb0ELb0ELb1ELi128EEEEEEEEEvNT_6ParamsE,"",@"SHT_CUDA_INFO"
	.sectionflags	@""
	.align	4


	//----- nvinfo : EIATTR_CUDA_API_VERSION
	.align		4
        /*0000*/ 	.byte	0x04, 0x37
        /*0002*/ 	.short	(.L_156 - .L_155)
.L_155:
        /*0004*/ 	.word	0x00000082


	//----- nvinfo : EIATTR_KPARAM_INFO
	.align		4
.L_156:
        /*0008*/ 	.byte	0x04, 0x17
        /*000a*/ 	.short	(.L_158 - .L_157)
.L_157:
        /*000c*/ 	.word	0x00000000
        /*0010*/ 	.short	0x0000
        /*0012*/ 	.short	0x0000
        /*0014*/ 	.byte	0x00, 0xf0, 0x61, 0x10


	//----- nvinfo : EIATTR_SPARSE_MMA_MASK
	.align		4
.L_158:
        /*0018*/ 	.byte	0x03, 0x50
        /*001a*/ 	.short	0x0000


	//----- nvinfo : EIATTR_MAXREG_COUNT
	.align		4
        /*001c*/ 	.byte	0x03, 0x1b
        /*001e*/ 	.short	0x00ff


	//----- nvinfo : EIATTR_MERCURY_ISA_VERSION
	.align		4
        /*0020*/ 	.byte	0x03, 0x5f
        /*0022*/ 	.short	0x0101


	//----- nvinfo : EIATTR_VRC_CTA_INIT_COUNT
	.align		4
        /*0024*/ 	.byte	0x02, 0x4a
	.zero		1
	.zero		1


	//----- nvinfo : EIATTR_EXIT_INSTR_OFFSETS
	.align		4
        /*0028*/ 	.byte	0x04, 0x1c
        /*002a*/ 	.short	(.L_160 - .L_159)


	//   ....[0]....
.L_159:
        /*002c*/ 	.word	0x00000010


	//----- nvinfo : EIATTR_MAX_THREADS
	.align		4
.L_160:
        /*0030*/ 	.byte	0x04, 0x05
        /*0032*/ 	.short	(.L_162 - .L_161)
.L_161:
        /*0034*/ 	.word	0x00000100
        /*0038*/ 	.word	0x00000001
        /*003c*/ 	.word	0x00000001


	//----- nvinfo : EIATTR_CBANK_PARAM_SIZE
	.align		4
.L_162:
        /*0040*/ 	.byte	0x03, 0x19
        /*0042*/ 	.short	0x0418


	//----- nvinfo : EIATTR_PARAM_CBANK
	.align		4
        /*0044*/ 	.byte	0x04, 0x0a
        /*0046*/ 	.short	(.L_164 - .L_163)
	.align		4
.L_163:
        /*0048*/ 	.word	index@(.nv.constant0._ZN7cutlass13device_kernelIN5flash19enable_sm80_to_sm89INS1_16FlashAttnFwdSm80INS1_25CollectiveMainloopFwdSm80ILi8ELi1ELb1EN4cute5tupleIJNS5_1CILi128EEENS7_ILi96EEES8_EEELi128ENS_6half_tEfNS_4arch4Sm80ELb0ELb1ELb1ELb0ELb1ELb0ELb1ELb0EEENS1_21CollectiveEpilogueFwdINS6_IJS8_S8_S9_EEENS6_IJNS7_ILi1EEESH_SH_EEESB_SD_Li256ELb0ELb1ELb0ELb0EEENS1_19SingleTileSchedulerILb0ELb0ELb1ELi128EEEEEEEEEvNT_6ParamsE)
        /*004c*/ 	.short	0x0380
        /*004e*/ 	.short	0x0418


	//----- nvinfo : EIATTR_SW_WAR
	.align		4
.L_164:
        /*0050*/ 	.byte	0x04, 0x36
        /*0052*/ 	.short	(.L_166 - .L_165)
.L_165:
        /*0054*/ 	.word	0x00000008
.L_166:


//--------------------- .nv.info._ZN7cutlass13device_kernelIN5flash19enable_sm80_to_sm89INS1_16FlashAttnFwdSm80INS1_25CollectiveMainloopFwdSm80ILi8ELi1ELb1EN4cute5tupleIJNS5_1CILi128EEENS7_ILi96EEES8_EEELi128ENS_6half_tEfNS_4arch4Sm80ELb0ELb1ELb1ELb1ELb1ELb0ELb1ELb0EEENS1_21CollectiveEpilogueFwdINS6_IJS8_S8_S9_EEENS6_IJNS7_ILi1EEESH_SH_EEESB_SD_Li256ELb1ELb1ELb0ELb0EEENS1_19SingleTileSchedulerILb1ELb0ELb1ELi128EEEEEEEEEvNT_6ParamsE --------------------------
	.section	.nv.info._ZN7cutlass13device_kernelIN5flash19enable_sm80_to_sm89INS1_16FlashAttnFwdSm80INS1_25CollectiveMainloopFwdSm80ILi8ELi1ELb1EN4cute5tupleIJNS5_1CILi128EEENS7_ILi96EEES8_EEELi128ENS_6half_tEfNS_4arch4Sm80ELb0ELb1ELb1ELb1ELb1ELb0ELb1ELb0EEENS1_21CollectiveEpilogueFwdINS6_IJS8_S8_S9_EEENS6_IJNS7_ILi1EEESH_SH_EEESB_SD_Li256ELb1ELb1ELb0ELb0EEENS1_19SingleTileSchedulerILb1ELb0ELb1ELi128EEEEEEEEEvNT_6ParamsE,"",@"SHT_CUDA_INFO"
	.sectionflags	@""
	.align	4


	//----- nvinfo : EIATTR_CUDA_API_VERSION
	.align		4
        /*0000*/ 	.byte	0x04, 0x37
        /*0002*/ 	.short	(.L_168 - .L_167)
.L_167:
        /*0004*/ 	.word	0x00000082


	//----- nvinfo : EIATTR_KPARAM_INFO
	.align		4
.L_168:
        /*0008*/ 	.byte	0x04, 0x17
        /*000a*/ 	.short	(.L_170 - .L_169)
.L_169:
        /*000c*/ 	.word	0x00000000
        /*0010*/ 	.short	0x0000
        /*0012*/ 	.short	0x0000
        /*0014*/ 	.byte	0x00, 0xf0, 0x61, 0x10


	//----- nvinfo : EIATTR_SPARSE_MMA_MASK
	.align		4
.L_170:
        /*0018*/ 	.byte	0x03, 0x50
        /*001a*/ 	.short	0x0000


	//----- nvinfo : EIATTR_MAXREG_COUNT
	.align		4
        /*001c*/ 	.byte	0x03, 0x1b
        /*001e*/ 	.short	0x00ff


	//----- nvinfo : EIATTR_MERCURY_ISA_VERSION
	.align		4
        /*0020*/ 	.byte	0x03, 0x5f
        /*0022*/ 	.short	0x0101


	//----- nvinfo : EIATTR_VRC_CTA_INIT_COUNT
	.align		4
        /*0024*/ 	.byte	0x02, 0x4a
	.zero		1
	.zero		1


	//----- nvinfo : EIATTR_EXIT_INSTR_OFFSETS
	.align		4
        /*0028*/ 	.byte	0x04, 0x1c
        /*002a*/ 	.short	(.L_172 - .L_171)


	//   ....[0]....
.L_171:
        /*002c*/ 	.word	0x00000010


	//----- nvinfo : EIATTR_MAX_THREADS
	.align		4
.L_172:
        /*0030*/ 	.byte	0x04, 0x05
        /*0032*/ 	.short	(.L_174 - .L_173)
.L_173:
        /*0034*/ 	.word	0x00000100
        /*0038*/ 	.word	0x00000001
        /*003c*/ 	.word	0x00000001


	//----- nvinfo : EIATTR_CBANK_PARAM_SIZE
	.align		4
.L_174:
        /*0040*/ 	.byte	0x03, 0x19
        /*0042*/ 	.short	0x0418


	//----- nvinfo : EIATTR_PARAM_CBANK
	.align		4
        /*0044*/ 	.byte	0x04, 0x0a
        /*0046*/ 	.short	(.L_176 - .L_175)
	.align		4
.L_175:
        /*0048*/ 	.word	index@(.nv.constant0._ZN7cutlass13device_kernelIN5flash19enable_sm80_to_sm89INS1_16FlashAttnFwdSm80INS1_25CollectiveMainloopFwdSm80ILi8ELi1ELb1EN4cute5tupleIJNS5_1CILi128EEENS7_ILi96EEES8_EEELi128ENS_6half_tEfNS_4arch4Sm80ELb0ELb1ELb1ELb1ELb1ELb0ELb1ELb0EEENS1_21CollectiveEpilogueFwdINS6_IJS8_S8_S9_EEENS6_IJNS7_ILi1EEESH_SH_EEESB_SD_Li256ELb1ELb1ELb0ELb0EEENS1_19SingleTileSchedulerILb1ELb0ELb1ELi128EEEEEEEEEvNT_6ParamsE)
        /*004c*/ 	.short	0x0380
        /*004e*/ 	.short	0x0418


	//----- nvinfo : EIATTR_SW_WAR
	.align		4
.L_176:
        /*0050*/ 	.byte	0x04, 0x36
        /*0052*/ 	.short	(.L_178 - .L_177)
.L_177:
        /*0054*/ 	.word	0x00000008
.L_178:


//--------------------- .nv.info._ZN7cutlass13device_kernelIN5flash19enable_sm80_to_sm89INS1_16FlashAttnFwdSm80INS1_25CollectiveMainloopFwdSm80ILi8ELi1ELb1EN4cute5tupleIJNS5_1CILi128EEENS7_ILi96EEES8_EEELi128ENS_6half_tEfNS_4arch4Sm80ELb0ELb1ELb1ELb1ELb1ELb1ELb1ELb0EEENS1_21CollectiveEpilogueFwdINS6_IJS8_S8_S9_EEENS6_IJNS7_ILi1EEESH_SH_EEESB_SD_Li256ELb1ELb1ELb0ELb0EEENS1_19SingleTileSchedulerILb1ELb0ELb1ELi128EEEEEEEEEvNT_6ParamsE --------------------------
	.section	.nv.info._ZN7cutlass13device_kernelIN5flash19enable_sm80_to_sm89INS1_16FlashAttnFwdSm80INS1_25CollectiveMainloopFwdSm80ILi8ELi1ELb1EN4cute5tupleIJNS5_1CILi128EEENS7_ILi96EEES8_EEELi128ENS_6half_tEfNS_4arch4Sm80ELb0ELb1ELb1ELb1ELb1ELb1ELb1ELb0EEENS1_21CollectiveEpilogueFwdINS6_IJS8_S8_S9_EEENS6_IJNS7_ILi1EEESH_SH_EEESB_SD_Li256ELb1ELb1ELb0ELb0EEENS1_19SingleTileSchedulerILb1ELb0ELb1ELi128EEEEEEEEEvNT_6ParamsE,"",@"SHT_CUDA_INFO"
	.sectionflags	@""
	.align	4


	//----- nvinfo : EIATTR_CUDA_API_VERSION
	.align		4
        /*0000*/ 	.byte	0x04, 0x37
        /*0002*/ 	.short	(.L_180 - .L_179)
.L_179:
        /*0004*/ 	.word	0x00000082


	//----- nvinfo : EIATTR_KPARAM_INFO
	.align		4
.L_180:
        /*0008*/ 	.byte	0x04, 0x17
        /*000a*/ 	.short	(.L_182 - .L_181)
.L_181:
        /*000c*/ 	.word	0x00000000
        /*0010*/ 	.short	0x0000
        /*0012*/ 	.short	0x0000
        /*0014*/ 	.byte	0x00, 0xf0, 0x61, 0x10


	//----- nvinfo : EIATTR_SPARSE_MMA_MASK
	.align		4
.L_182:
        /*0018*/ 	.byte	0x03, 0x50
        /*001a*/ 	.short	0x0000


	//----- nvinfo : EIATTR_MAXREG_COUNT
	.align		4
        /*001c*/ 	.byte	0x03, 0x1b
        /*001e*/ 	.short	0x00ff


	//----- nvinfo : EIATTR_MERCURY_ISA_VERSION
	.align		4
        /*0020*/ 	.byte	0x03, 0x5f
        /*0022*/ 	.short	0x0101


	//----- nvinfo : EIATTR_VRC_CTA_INIT_COUNT
	.align		4
        /*0024*/ 	.byte	0x02, 0x4a
	.zero		1
	.zero		1


	//----- nvinfo : EIATTR_EXIT_INSTR_OFFSETS
	.align		4
        /*0028*/ 	.byte	0x04, 0x1c
        /*002a*/ 	.short	(.L_184 - .L_183)


	//   ....[0]....
.L_183:
        /*002c*/ 	.word	0x00000010


	//----- nvinfo : EIATTR_MAX_THREADS
	.align		4
.L_184:
        /*0030*/ 	.byte	0x04, 0x05
        /*0032*/ 	.short	(.L_186 - .L_185)
.L_185:
        /*0034*/ 	.word	0x00000100
        /*0038*/ 	.word	0x00000001
        /*003c*/ 	.word	0x00000001


	//----- nvinfo : EIATTR_CBANK_PARAM_SIZE
	.align		4
.L_186:
        /*0040*/ 	.byte	0x03, 0x19
        /*0042*/ 	.short	0x0418


	//----- nvinfo : EIATTR_PARAM_CBANK
	.align		4
        /*0044*/ 	.byte	0x04, 0x0a
        /*0046*/ 	.short	(.L_188 - .L_187)
	.align		4
.L_187:
        /*0048*/ 	.word	index@(.nv.constant0._ZN7cutlass13device_kernelIN5flash19enable_sm80_to_sm89INS1_16FlashAttnFwdSm80INS1_25CollectiveMainloopFwdSm80ILi8ELi1ELb1EN4cute5tupleIJNS5_1CILi128EEENS7_ILi96EEES8_EEELi128ENS_6half_tEfNS_4arch4Sm80ELb0ELb1ELb1ELb1ELb1ELb1ELb1ELb0EEENS1_21CollectiveEpilogueFwdINS6_IJS8_S8_S9_EEENS6_IJNS7_ILi1EEESH_SH_EEESB_SD_Li256ELb1ELb1ELb0ELb0EEENS1_19SingleTileSchedulerILb1ELb0ELb1ELi128EEEEEEEEEvNT_6ParamsE)
        /*004c*/ 	.short	0x0380
        /*004e*/ 	.short	0x0418


	//----- nvinfo : EIATTR_SW_WAR
	.align		4
.L_188:
        /*0050*/ 	.byte	0x04, 0x36
        /*0052*/ 	.short	(.L_190 - .L_189)
.L_189:
        /*0054*/ 	.word	0x00000008
.L_190:


//--------------------- .nv.info._ZN7cutlass13device_kernelIN5flash19enable_sm80_to_sm89INS1_16FlashAttnFwdSm80INS1_25CollectiveMainloopFwdSm80ILi8ELi1ELb1EN4cute5tupleIJNS5_1CILi128EEES8_S8_EEELi128ENS_6half_tEfNS_4arch4Sm80ELb1ELb0ELb1ELb0ELb1ELb0ELb1ELb0EEENS1_21CollectiveEpilogueFwdIS9_NS6_IJNS7_ILi1EEESF_SF_EEESA_SC_Li256ELb0ELb1ELb0ELb0EEENS1_30DynamicPersistentTileSchedulerILi256ELi256ELb0ELb1ELb0EEEEEEEEEvNT_6ParamsE --------------------------
	.section	.nv.info._ZN7cutlass13device_kernelIN5flash19enable_sm80_to_sm89INS1_16FlashAttnFwdSm80INS1_25CollectiveMainloopFwdSm80ILi8ELi1ELb1EN4cute5tupleIJNS5_1CILi128EEES8_S8_EEELi128ENS_6half_tEfNS_4arch4Sm80ELb1ELb0ELb1ELb0ELb1ELb0ELb1ELb0EEENS1_21CollectiveEpilogueFwdIS9_NS6_IJNS7_ILi1EEESF_SF_EEESA_SC_Li256ELb0ELb1ELb0ELb0EEENS1_30DynamicPersistentTileSchedulerILi256ELi256ELb0ELb1ELb0EEEEEEEEEvNT_6ParamsE,"",@"SHT_CUDA_INFO"
	.sectionflags	@""
	.align	4


	//----- nvinfo : EIATTR_CUDA_API_VERSION
	.align		4
        /*0000*/ 	.byte	0x04, 0x37
        /*0002*/ 	.short	(.L_192 - .L_191)
.L_191:
        /*0004*/ 	.word	0x00000082


	//----- nvinfo : EIATTR_KPARAM_INFO
	.align		4
.L_192:
        /*0008*/ 	.byte	0x04, 0x17
        /*000a*/ 	.short	(.L_194 - .L_193)
.L_193:
        /*000c*/ 	.word	0x00000000
        /*0010*/ 	.short	0x0000
        /*0012*/ 	.short	0x0000
        /*0014*/ 	.byte	0x00, 0xf0, 0xa1, 0x10


	//----- nvinfo : EIATTR_SPARSE_MMA_MASK
	.align		4
.L_194:
        /*0018*/ 	.byte	0x03, 0x50
        /*001a*/ 	.short	0x0000


	//----- nvinfo : EIATTR_MAXREG_COUNT
	.align		4
        /*001c*/ 	.byte	0x03, 0x1b
        /*001e*/ 	.short	0x00ff


	//----- nvinfo : EIATTR_MERCURY_ISA_VERSION
	.align		4
        /*0020*/ 	.byte	0x03, 0x5f
        /*0022*/ 	.short	0x0101


	//----- nvinfo : EIATTR_VRC_CTA_INIT_COUNT
	.align		4
        /*0024*/ 	.byte	0x02, 0x4a
	.zero		1
	.zero		1


	//----- nvinfo : EIATTR_EXIT_INSTR_OFFSETS
	.align		4
        /*0028*/ 	.byte	0x04, 0x1c
        /*002a*/ 	.short	(.L_196 - .L_195)


	//   ....[0]....
.L_195:
        /*002c*/ 	.word	0x00000010


	//----- nvinfo : EIATTR_MAX_THREADS
	.align		4
.L_196:
        /*0030*/ 	.byte	0x04, 0x05
        /*0032*/ 	.short	(.L_198 - .L_197)
.L_197:
        /*0034*/ 	.word	0x00000100
        /*0038*/ 	.word	0x00000001
        /*003c*/ 	.word	0x00000001


	//----- nvinfo : EIATTR_CBANK_PARAM_SIZE
	.align		4
.L_198:
        /*0040*/ 	.byte	0x03, 0x19
        /*0042*/ 	.short	0x0428


	//----- nvinfo : EIATTR_PARAM_CBANK
	.align		4
        /*0044*/ 	.byte	0x04, 0x0a
        /*0046*/ 	.short	(.L_200 - .L_199)
	.align		4
.L_199:
        /*0048*/ 	.word	index@(.nv.constant0._ZN7cutlass13device_kernelIN5flash19enable_sm80_to_sm89INS1_16FlashAttnFwdSm80INS1_25CollectiveMainloopFwdSm80ILi8ELi1ELb1EN4cute5tupleIJNS5_1CILi128EEES8_S8_EEELi128ENS_6half_tEfNS_4arch4Sm80ELb1ELb0ELb1ELb0ELb1ELb0ELb1ELb0EEENS1_21CollectiveEpilogueFwdIS9_NS6_IJNS7_ILi1EEESF_SF_EEESA_SC_Li256ELb0ELb1ELb0ELb0EEENS1_30DynamicPersistentTileSchedulerILi256ELi256ELb0ELb1ELb0EEEEEEEEEvNT_6ParamsE)
        /*004c*/ 	.short	0x0380
        /*004e*/ 	.short	0x0428


	//----- nvinfo : EIATTR_SW_WAR
	.align		4
.L_200:
        /*0050*/ 	.byte	0x04, 0x36
        /*0052*/ 	.short	(.L_202 - .L_201)
.L_201:
        /*0054*/ 	.word	0x00000008
.L_202:


//--------------------- .nv.info._ZN7cutlass13device_kernelIN5flash19enable_sm80_to_sm89INS1_16FlashAttnFwdSm80INS1_25CollectiveMainloopFwdSm80ILi8ELi1ELb1EN4cute5tupleIJNS5_1CILi128EEES8_S8_EEELi128ENS_6half_tEfNS_4arch4Sm80ELb1ELb0ELb1ELb1ELb1ELb0ELb1ELb0EEENS1_21CollectiveEpilogueFwdIS9_NS6_IJNS7_ILi1EEESF_SF_EEESA_SC_Li256ELb1ELb1ELb0ELb0EEENS1_19SingleTileSchedulerILb1ELb0ELb1ELi128EEEEEEEEEvNT_6ParamsE --------------------------
	.section	.nv.info._ZN7cutlass13device_kernelIN5flash19enable_sm80_to_sm89INS1_16FlashAttnFwdSm80INS1_25CollectiveMainloopFwdSm80ILi8ELi1ELb1EN4cute5tupleIJNS5_1CILi128EEES8_S8_EEELi128ENS_6half_tEfNS_4arch4Sm80ELb1ELb0ELb1ELb1ELb1ELb0ELb1ELb0EEENS1_21CollectiveEpilogueFwdIS9_NS6_IJNS7_ILi1EEESF_SF_EEESA_SC_Li256ELb1ELb1ELb0ELb0EEENS1_19SingleTileSchedulerILb1ELb0ELb1ELi128EEEEEEEEEvNT_6ParamsE,"",@"SHT_CUDA_INFO"
	.sectionflags	@""
	.align	4


	//----- nvinfo : EIATTR_CUDA_API_VERSION
	.align		4
        /*0000*/ 	.byte	0x04, 0x37
        /*0002*/ 	.short	(.L_204 - .L_203)
.L_203:
        /*0004*/ 	.word	0x00000082


	//----- nvinfo : EIATTR_KPARAM_INFO
	.align		4
.L_204:
        /*0008*/ 	.byte	0x04, 0x17
        /*000a*/ 	.short	(.L_206 - .L_205)
.L_205:
        /*000c*/ 	.word	0x00000000
        /*0010*/ 	.short	0x0000
        /*0012*/ 	.short	0x0000
        /*0014*/ 	.byte	0x00, 0xf0, 0x61, 0x10


	//----- nvinfo : EIATTR_SPARSE_MMA_MASK
	.align		4
.L_206:
        /*0018*/ 	.byte	0x03, 0x50
        /*001a*/ 	.short	0x0000


	//----- nvinfo : EIATTR_MAXREG_COUNT
	.align		4
        /*001c*/ 	.byte	0x03, 0x1b
        /*001e*/ 	.short	0x00ff


	//----- nvinfo : EIATTR_MERCURY_ISA_VERSION
	.align		4
        /*0020*/ 	.byte	0x03, 0x5f
        /*0022*/ 	.short	0x0101


	//----- nvinfo : EIATTR_VRC_CTA_INIT_COUNT
	.align		4
        /*0024*/ 	.byte	0x02, 0x4a
	.zero		1
	.zero		1


	//----- nvinfo : EIATTR_EXIT_INSTR_OFFSETS
	.align		4
        /*0028*/ 	.byte	0x04, 0x1c
        /*002a*/ 	.short	(.L_208 - .L_207)


	//   ....[0]....
.L_207:
        /*002c*/ 	.word	0x00000010


	//----- nvinfo : EIATTR_MAX_THREADS
	.align		4
.L_208:
        /*0030*/ 	.byte	0x04, 0x05
        /*0032*/ 	.short	(.L_210 - .L_209)
.L_209:
        /*0034*/ 	.word	0x00000100
        /*0038*/ 	.word	0x00000001
        /*003c*/ 	.word	0x00000001


	//----- nvinfo : EIATTR_CBANK_PARAM_SIZE
	.align		4
.L_210:
        /*0040*/ 	.byte	0x03, 0x19
        /*0042*/ 	.short	0x0418


	//----- nvinfo : EIATTR_PARAM_CBANK
	.align		4
        /*0044*/ 	.byte	0x04, 0x0a
        /*0046*/ 	.short	(.L_212 - .L_211)
	.align		4
.L_211:
        /*0048*/ 	.word	index@(.nv.constant0._ZN7cutlass13device_kernelIN5flash19enable_sm80_to_sm89INS1_16FlashAttnFwdSm80INS1_25CollectiveMainloopFwdSm80ILi8ELi1ELb1EN4cute5tupleIJNS5_1CILi128EEES8_S8_EEELi128ENS_6half_tEfNS_4arch4Sm80ELb1ELb0ELb1ELb1ELb1ELb0ELb1ELb0EEENS1_21CollectiveEpilogueFwdIS9_NS6_IJNS7_ILi1EEESF_SF_EEESA_SC_Li256ELb1ELb1ELb0ELb0EEENS1_19SingleTileSchedulerILb1ELb0ELb1ELi128EEEEEEEEEvNT_6ParamsE)
        /*004c*/ 	.short	0x0380
        /*004e*/ 	.short	0x0418


	//----- nvinfo : EIATTR_SW_WAR
	.align		4
.L_212:
        /*0050*/ 	.byte	0x04, 0x36
        /*0052*/ 	.short	(.L_214 - .L_213)
.L_213:
        /*0054*/ 	.word	0x00000008
.L_214:


//--------------------- .nv.info._ZN7cutlass13device_kernelIN5flash19enable_sm80_to_sm89INS1_16FlashAttnFwdSm80INS1_25CollectiveMainloopFwdSm80ILi8ELi1ELb1EN4cute5tupleIJNS5_1CILi128EEES8_S8_EEELi128ENS_6half_tEfNS_4arch4Sm80ELb1ELb0ELb1ELb1ELb1ELb1ELb1ELb0EEENS1_21CollectiveEpilogueFwdIS9_NS6_IJNS7_ILi1EEESF_SF_EEESA_SC_Li256ELb1ELb1ELb0ELb0EEENS1_19SingleTileSchedulerILb1ELb0ELb1ELi128EEEEEEEEEvNT_6ParamsE --------------------------
	.section	.nv.info._ZN7cutlass13device_kernelIN5flash19enable_sm80_to_sm89INS1_16FlashAttnFwdSm80INS1_25CollectiveMainloopFwdSm80ILi8ELi1ELb1EN4cute5tupleIJNS5_1CILi128EEES8_S8_EEELi128ENS_6half_tEfNS_4arch4Sm80ELb1ELb0ELb1ELb1ELb1ELb1ELb1ELb0EEENS1_21CollectiveEpilogueFwdIS9_NS6_IJNS7_ILi1EEESF_SF_EEESA_SC_Li256ELb1ELb1ELb0ELb0EEENS1_19SingleTileSchedulerILb1ELb0ELb1ELi128EEEEEEEEEvNT_6ParamsE,"",@"SHT_CUDA_INFO"
	.sectionflags	@""
	.align	4


	//----- nvinfo : EIATTR_CUDA_API_VERSION
	.align		4
        /*0000*/ 	.byte	0x04, 0x37
        /*0002*/ 	.short	(.L_216 - .L_215)
.L_215:
        /*0004*/ 	.word	0x00000082


	//----- nvinfo : EIATTR_KPARAM_INFO
	.align		4
.L_216:
        /*0008*/ 	.byte	0x04, 0x17
        /*000a*/ 	.short	(.L_218 - .L_217)
.L_217:
        /*000c*/ 	.word	0x00000000
        /*0010*/ 	.short	0x0000
        /*0012*/ 	.short	0x0000
        /*0014*/ 	.byte	0x00, 0xf0, 0x61, 0x10


	//----- nvinfo : EIATTR_SPARSE_MMA_MASK
	.align		4
.L_218:
        /*0018*/ 	.byte	0x03, 0x50
        /*001a*/ 	.short	0x0000


	//----- nvinfo : EIATTR_MAXREG_COUNT
	.align		4
        /*001c*/ 	.byte	0x03, 0x1b
        /*001e*/ 	.short	0x00ff


	//----- nvinfo : EIATTR_MERCURY_ISA_VERSION
	.align		4
        /*0020*/ 	.byte	0x03, 0x5f
        /*0022*/ 	.short	0x0101


	//----- nvinfo : EIATTR_VRC_CTA_INIT_COUNT
	.align		4
        /*0024*/ 	.byte	0x02, 0x4a
	.zero		1
	.zero		1


	//----- nvinfo : EIATTR_EXIT_INSTR_OFFSETS
	.align		4
        /*0028*/ 	.byte	0x04, 0x1c
        /*002a*/ 	.short	(.L_220 - .L_219)


	//   ....[0]....
.L_219:
        /*002c*/ 	.word	0x00000010


	//----- nvinfo : EIATTR_MAX_THREADS
	.align		4
.L_220:
        /*0030*/ 	.byte	0x04, 0x05
        /*0032*/ 	.short	(.L_222 - .L_221)
.L_221:
        /*0034*/ 	.word	0x00000100
        /*0038*/ 	.word	0x00000001
        /*003c*/ 	.word	0x00000001


	//----- nvinfo : EIATTR_CBANK_PARAM_SIZE
	.align		4
.L_222:
        /*0040*/ 	.byte	0x03, 0x19
        /*0042*/ 	.short	0x0418


	//----- nvinfo : EIATTR_PARAM_CBANK
	.align		4
        /*0044*/ 	.byte	0x04, 0x0a
        /*0046*/ 	.short	(.L_224 - .L_223)
	.align		4
.L_223:
        /*0048*/ 	.word	index@(.nv.constant0._ZN7cutlass13device_kernelIN5flash19enable_sm80_to_sm89INS1_16FlashAttnFwdSm80INS1_25CollectiveMainloopFwdSm80ILi8ELi1ELb1EN4cute5tupleIJNS5_1CILi128EEES8_S8_EEELi128ENS_6half_tEfNS_4arch4Sm80ELb1ELb0ELb1ELb1ELb1ELb1ELb1ELb0EEENS1_21CollectiveEpilogueFwdIS9_NS6_IJNS7_ILi1EEESF_SF_EEESA_SC_Li256ELb1ELb1ELb0ELb0EEENS1_19SingleTileSchedulerILb1ELb0ELb1ELi128EEEEEEEEEvNT_6ParamsE)
        /*004c*/ 	.short	0x0380
        /*004e*/ 	.short	0x0418


	//----- nvinfo : EIATTR_SW_WAR
	.align		4
.L_224:
        /*0050*/ 	.byte	0x04, 0x36
        /*0052*/ 	.short	(.L_226 - .L_225)
.L_225:
        /*0054*/ 	.word	0x00000008
.L_226:


//--------------------- .nv.info._ZN7cutlass13device_kernelIN5flash19enable_sm80_to_sm89INS1_16FlashAttnFwdSm80INS1_25CollectiveMainloopFwdSm80ILi4ELi1ELb0EN4cute5tupleIJNS5_1CILi128EEENS7_ILi64EEES8_EEELi128ENS_6half_tEfNS_4arch4Sm80ELb0ELb0ELb1ELb0ELb1ELb0ELb1ELb0EEENS1_21CollectiveEpilogueFwdINS6_IJS8_S8_S9_EEENS6_IJNS7_ILi1EEESH_SH_EEESB_SD_Li128ELb0ELb1ELb0ELb0EEENS1_19SingleTileSchedulerILb0ELb0ELb1ELi128EEEEEEEEEvNT_6ParamsE --------------------------
	.section	.nv.info._ZN7cutlass13device_kernelIN5flash19enable_sm80_to_sm89INS1_16FlashAttnFwdSm80INS1_25CollectiveMainloopFwdSm80ILi4ELi1ELb0EN4cute5tupleIJNS5_1CILi128EEENS7_ILi64EEES8_EEELi128ENS_6half_tEfNS_4arch4Sm80ELb0ELb0ELb1ELb0ELb1ELb0ELb1ELb0EEENS1_21CollectiveEpilogueFwdINS6_IJS8_S8_S9_EEENS6_IJNS7_ILi1EEESH_SH_EEESB_SD_Li128ELb0ELb1ELb0ELb0EEENS1_19SingleTileSchedulerILb0ELb0ELb1ELi128EEEEEEEEEvNT_6ParamsE,"",@"SHT_CUDA_INFO"
	.sectionflags	@""
	.align	4


	//----- nvinfo : EIATTR_CUDA_API_VERSION
	.align		4
        /*0000*/ 	.byte	0x04, 0x37
        /*0002*/ 	.short	(.L_228 - .L_227)
.L_227:
        /*0004*/ 	.word	0x00000082


	//----- nvinfo : EIATTR_KPARAM_INFO
	.align		4
.L_228:
        /*0008*/ 	.byte	0x04, 0x17
        /*000a*/ 	.short	(.L_230 - .L_229)
.L_229:
        /*000c*/ 	.word	0x00000000
        /*0010*/ 	.short	0x0000
        /*0012*/ 	.short	0x0000
        /*0014*/ 	.byte	0x00, 0xf0, 0x61, 0x10


	//----- nvinfo : EIATTR_SPARSE_MMA_MASK
	.align		4
.L_230:
        /*0018*/ 	.byte	0x03, 0x50
        /*001a*/ 	.short	0x0000


	//----- nvinfo : EIATTR_MAXREG_COUNT
	.align		4
        /*001c*/ 	.byte	0x03, 0x1b
        /*001e*/ 	.short	0x00ff


	//----- nvinfo : EIATTR_MERCURY_ISA_VERSION
	.align		4
        /*0020*/ 	.byte	0x03, 0x5f
        /*0022*/ 	.short	0x0101


	//----- nvinfo : EIATTR_VRC_CTA_INIT_COUNT
	.align		4
        /*0024*/ 	.byte	0x02, 0x4a
	.zero		1
	.zero		1


	//----- nvinfo : EIATTR_EXIT_INSTR_OFFSETS
	.align		4
        /*0028*/ 	.byte	0x04, 0x1c
        /*002a*/ 	.short	(.L_232 - .L_231)


	//   ....[0]....
.L_231:
        /*002c*/ 	.word	0x00000010


	//----- nvinfo : EIATTR_MAX_THREADS
	.align		4
.L_232:
        /*0030*/ 	.byte	0x04, 0x05
        /*0032*/ 	.short	(.L_234 - .L_233)
.L_233:
        /*0034*/ 	.word	0x00000080
        /*0038*/ 	.word	0x00000001
        /*003c*/ 	.word	0x00000001


	//----- nvinfo : EIATTR_CBANK_PARAM_SIZE
	.align		4
.L_234:
        /*0040*/ 	.byte	0x03, 0x19
        /*0042*/ 	.short	0x0418


	//----- nvinfo : EIATTR_PARAM_CBANK
	.align		4
        /*0044*/ 	.byte	0x04, 0x0a
        /*0046*/ 	.short	(.L_236 - .L_235)
	.align		4
.L_235:
        /*0048*/ 	.word	index@(.nv.constant0._ZN7cutlass13device_kernelIN5flash19enable_sm80_to_sm89INS1_16FlashAttnFwdSm80INS1_25CollectiveMainloopFwdSm80ILi4ELi1ELb0EN4cute5tupleIJNS5_1CILi128EEENS7_ILi64EEES8_EEELi128ENS_6half_tEfNS_4arch4Sm80ELb0ELb0ELb1ELb0ELb1ELb0ELb1ELb0EEENS1_21CollectiveEpilogueFwdINS6_IJS8_S8_S9_EEENS6_IJNS7_ILi1EEESH_SH_EEESB_SD_Li128ELb0ELb1ELb0ELb0EEENS1_19SingleTileSchedulerILb0ELb0ELb1ELi128EEEEEEEEEvNT_6ParamsE)
        /*004c*/ 	.short	0x0380
        /*004e*/ 	.short	0x0418


	//----- nvinfo : EIATTR_SW_WAR
	.align		4
.L_236:
        /*0050*/ 	.byte	0x04, 0x36
        /*0052*/ 	.short	(.L_238 - .L_237)
.L_237:
        /*0054*/ 	.word	0x00000008
.L_238:


//--------------------- .nv.info._ZN7cutlass13device_kernelIN5flash19enable_sm80_to_sm89INS1_16FlashAttnFwdSm80INS1_25CollectiveMainloopFwdSm80ILi4ELi1ELb0EN4cute5tupleIJNS5_1CILi128EEENS7_ILi64EEES8_EEELi128ENS_6half_tEfNS_4arch4Sm80ELb0ELb0ELb1ELb1ELb1ELb0ELb1ELb0EEENS1_21CollectiveEpilogueFwdINS6_IJS8_S8_S9_EEENS6_IJNS7_ILi1EEESH_SH_EEESB_SD_Li128ELb1ELb1ELb0ELb0EEENS1_19SingleTileSchedulerILb1ELb0ELb1ELi128EEEEEEEEEvNT_6ParamsE --------------------------
	.section	.nv.info._ZN7cutlass13device_kernelIN5flash19enable_sm80_to_sm89INS1_16FlashAttnFwdSm80INS1_25CollectiveMainloopFwdSm80ILi4ELi1ELb0EN4cute5tupleIJNS5_1CILi128EEENS7_ILi64EEES8_EEELi128ENS_6half_tEfNS_4arch4Sm80ELb0ELb0ELb1ELb1ELb1ELb0ELb1ELb0EEENS1_21CollectiveEpilogueFwdINS6_IJS8_S8_S9_EEENS6_IJNS7_ILi1EEESH_SH_EEESB_SD_Li128ELb1ELb1ELb0ELb0EEENS1_19SingleTileSchedulerILb1ELb0ELb1ELi128EEEEEEEEEvNT_6ParamsE,"",@"SHT_CUDA_INFO"
	.sectionflags	@""
	.align	4


	//----- nvinfo : EIATTR_CUDA_API_VERSION
	.align		4
        /*0000*/ 	.byte	0x04, 0x37
        /*0002*/ 	.short	(.L_240 - .L_239)
.L_239:
        /*0004*/ 	.word	0x00000082


	//----- nvinfo : EIATTR_KPARAM_INFO
	.align		4
.L_240:
        /*0008*/ 	.byte	0x04, 0x17
        /*000a*/ 	.short	(.L_242 - .L_241)
.L_241:
        /*000c*/ 	.word	0x00000000
        /*0010*/ 	.short	0x0000
        /*0012*/ 	.short	0x0000
        /*0014*/ 	.byte	0x00, 0xf0, 0x61, 0x10


	//----- nvinfo : EIATTR_SPARSE_MMA_MASK
	.align		4
.L_242:
        /*0018*/ 	.byte	0x03, 0x50
        /*001a*/ 	.short	0x0000


	//----- nvinfo : EIATTR_MAXREG_COUNT
	.align		4
        /*001c*/ 	.byte	0x03, 0x1b
        /*001e*/ 	.short	0x00ff


	//----- nvinfo : EIATTR_MERCURY_ISA_VERSION
	.align		4
        /*0020*/ 	.byte	0x03, 0x5f
        /*0022*/ 	.short	0x0101


	//----- nvinfo : EIATTR_VRC_CTA_INIT_COUNT
	.align		4
        /*0024*/ 	.byte	0x02, 0x4a
	.zero		1
	.zero		1


	//----- nvinfo : EIATTR_EXIT_INSTR_OFFSETS
	.align		4
        /*0028*/ 	.byte	0x04, 0x1c
        /*002a*/ 	.short	(.L_244 - .L_243)


	//   ....[0]....
.L_243:
        /*002c*/ 	.word	0x00000010


	//----- nvinfo : EIATTR_MAX_THREADS
	.align		4
.L_244:
        /*0030*/ 	.byte	0x04, 0x05
        /*0032*/ 	.short	(.L_246 - .L_245)
.L_245:
        /*0034*/ 	.word	0x00000080
        /*0038*/ 	.word	0x00000001
        /*003c*/ 	.word	0x00000001


	//----- nvinfo : EIATTR_CBANK_PARAM_SIZE
	.align		4
.L_246:
        /*0040*/ 	.byte	0x03, 0x19
        /*0042*/ 	.short	0x0418


	//----- nvinfo : EIATTR_PARAM_CBANK
	.align		4
        /*0044*/ 	.byte	0x04, 0x0a
        /*0046*/ 	.short	(.L_248 - .L_247)
	.align		4
.L_247:
        /*0048*/ 	.word	index@(.nv.constant0._ZN7cutlass13device_kernelIN5flash19enable_sm80_to_sm89INS1_16FlashAttnFwdSm80INS1_25CollectiveMainloopFwdSm80ILi4ELi1ELb0EN4cute5tupleIJNS5_1CILi128EEENS7_ILi64EEES8_EEELi128ENS_6half_tEfNS_4arch4Sm80ELb0ELb0ELb1ELb1ELb1ELb0ELb1ELb0EEENS1_21CollectiveEpilogueFwdINS6_IJS8_S8_S9_EEENS6_IJNS7_ILi1EEESH_SH_EEESB_SD_Li128ELb1ELb1ELb0ELb0EEENS1_19SingleTileSchedulerILb1ELb0ELb1ELi128EEEEEEEEEvNT_6ParamsE)
        /*004c*/ 	.short	0x0380
        /*004e*/ 	.short	0x0418


	//----- nvinfo : EIATTR_SW_WAR
	.align		4
.L_248:
        /*0050*/ 	.byte	0x04, 0x36
        /*0052*/ 	.short	(.L_250 - .L_249)
.L_249:
        /*0054*/ 	.word	0x00000008
.L_250:


//--------------------- .nv.info._ZN7cutlass13device_kernelIN5flash19enable_sm80_to_sm89INS1_16FlashAttnFwdSm80INS1_25CollectiveMainloopFwdSm80ILi4ELi1ELb0EN4cute5tupleIJNS5_1CILi128EEENS7_ILi64EEES8_EEELi128ENS_6half_tEfNS_4arch4Sm80ELb0ELb0ELb1ELb1ELb1ELb1ELb1ELb0EEENS1_21CollectiveEpilogueFwdINS6_IJS8_S8_S9_EEENS6_IJNS7_ILi1EEESH_SH_EEESB_SD_Li128ELb1ELb1ELb0ELb0EEENS1_19SingleTileSchedulerILb1ELb0ELb1ELi128EEEEEEEEEvNT_6ParamsE --------------------------
	.section	.nv.info._ZN7cutlass13device_kernelIN5flash19enable_sm80_to_sm89INS1_16FlashAttnFwdSm80INS1_25CollectiveMainloopFwdSm80ILi4ELi1ELb0EN4cute5tupleIJNS5_1CILi128EEENS7_ILi64EEES8_EEELi128ENS_6half_tEfNS_4arch4Sm80ELb0ELb0ELb1ELb1ELb1ELb1ELb1ELb0EEENS1_21CollectiveEpilogueFwdINS6_IJS8_S8_S9_EEENS6_IJNS7_ILi1EEESH_SH_EEESB_SD_Li128ELb1ELb1ELb0ELb0EEENS1_19SingleTileSchedulerILb1ELb0ELb1ELi128EEEEEEEEEvNT_6ParamsE,"",@"SHT_CUDA_INFO"
	.sectionflags	@""
	.align	4


	//----- nvinfo : EIATTR_CUDA_API_VERSION
	.align		4
        /*0000*/ 	.byte	0x04, 0x37
        /*0002*/ 	.short	(.L_252 - .L_251)
.L_251:
        /*0004*/ 	.word	0x00000082


	//----- nvinfo : EIATTR_KPARAM_INFO
	.align		4
.L_252:
        /*0008*/ 	.byte	0x04, 0x17
        /*000a*/ 	.short	(.L_254 - .L_253)
.L_253:
        /*000c*/ 	.word	0x00000000
        /*0010*/ 	.short	0x0000
        /*0012*/ 	.short	0x0000
        /*0014*/ 	.byte	0x00, 0xf0, 0x61, 0x10


	//----- nvinfo : EIATTR_SPARSE_MMA_MASK
	.align		4
.L_254:
        /*0018*/ 	.byte	0x03, 0x50
        /*001a*/ 	.short	0x0000


	//----- nvinfo : EIATTR_MAXREG_COUNT
	.align		4
        /*001c*/ 	.byte	0x03, 0x1b
        /*001e*/ 	.short	0x00ff


	//----- nvinfo : EIATTR_MERCURY_ISA_VERSION
	.align		4
        /*0020*/ 	.byte	0x03, 0x5f
        /*0022*/ 	.short	0x0101


	//----- nvinfo : EIATTR_VRC_CTA_INIT_COUNT
	.align		4
        /*0024*/ 	.byte	0x02, 0x4a
	.zero		1
	.zero		1


	//----- nvinfo : EIATTR_EXIT_INSTR_OFFSETS
	.align		4
        /*0028*/ 	.byte	0x04, 0x1c
        /*002a*/ 	.short	(.L_256 - .L_255)


	//   ....[0]....
.L_255:
        /*002c*/ 	.word	0x00000010


	//----- nvinfo : EIATTR_MAX_THREADS
	.align		4
.L_256:
        /*0030*/ 	.byte	0x04, 0x05
        /*0032*/ 	.short	(.L_258 - .L_257)
.L_257:
        /*0034*/ 	.word	0x00000080
        /*0038*/ 	.word	0x00000001
        /*003c*/ 	.word	0x00000001


	//----- nvinfo : EIATTR_CBANK_PARAM_SIZE
	.align		4
.L_258:
        /*0040*/ 	.byte	0x03, 0x19
        /*0042*/ 	.short	0x0418


	//----- nvinfo : EIATTR_PARAM_CBANK
	.align		4
        /*0044*/ 	.byte	0x04, 0x0a
        /*0046*/ 	.short	(.L_260 - .L_259)
	.align		4
.L_259:
        /*0048*/ 	.word	index@(.nv.constant0._ZN7cutlass13device_kernelIN5flash19enable_sm80_to_sm89INS1_16FlashAttnFwdSm80INS1_25CollectiveMainloopFwdSm80ILi4ELi1ELb0EN4cute5tupleIJNS5_1CILi128EEENS7_ILi64EEES8_EEELi128ENS_6half_tEfNS_4arch4Sm80ELb0ELb0ELb1ELb1ELb1ELb1ELb1ELb0EEENS1_21CollectiveEpilogueFwdINS6_IJS8_S8_S9_EEENS6_IJNS7_ILi1EEESH_SH_EEESB_SD_Li128ELb1ELb1ELb0ELb0EEENS1_19SingleTileSchedulerILb1ELb0ELb1ELi128EEEEEEEEEvNT_6ParamsE)
        /*004c*/ 	.short	0x0380
        /*004e*/ 	.short	0x0418


	//----- nvinfo : EIATTR_SW_WAR
	.align		4
.L_260:
        /*0050*/ 	.byte	0x04, 0x36
        /*0052*/ 	.short	(.L_262 - .L_261)
.L_261:
        /*0054*/ 	.word	0x00000008
.L_262:


//--------------------- .nv.info._ZN7cutlass13device_kernelIN5flash19enable_sm80_to_sm89INS1_16FlashAttnFwdSm80INS1_25CollectiveMainloopFwdSm80ILi4ELi1ELb0EN4cute5tupleIJNS5_1CILi128EEENS7_ILi48EEES8_EEELi128ENS_6half_tEfNS_4arch4Sm80ELb0ELb1ELb1ELb0ELb1ELb0ELb1ELb0EEENS1_21CollectiveEpilogueFwdINS6_IJS8_S8_S9_EEENS6_IJNS7_ILi1EEESH_SH_EEESB_SD_Li128ELb0ELb1ELb0ELb0EEENS1_19SingleTileSchedulerILb0ELb0ELb1ELi128EEEEEEEEEvNT_6ParamsE --------------------------
	.section	.nv.info._ZN7cutlass13device_kernelIN5flash19enable_sm80_to_sm89INS1_16FlashAttnFwdSm80INS1_25CollectiveMainloopFwdSm80ILi4ELi1ELb0EN4cute5tupleIJNS5_1CILi128EEENS7_ILi48EEES8_EEELi128ENS_6half_tEfNS_4arch4Sm80ELb0ELb1ELb1ELb0ELb1ELb0ELb1ELb0EEENS1_21CollectiveEpilogueFwdINS6_IJS8_S8_S9_EEENS6_IJNS7_ILi1EEESH_SH_EEESB_SD_Li128ELb0ELb1ELb0ELb0EEENS1_19SingleTileSchedulerILb0ELb0ELb1ELi128EEEEEEEEEvNT_6ParamsE,"",@"SHT_CUDA_INFO"
	.sectionflags	@""
	.align	4


	//----- nvinfo : EIATTR_CUDA_API_VERSION
	.align		4
        /*0000*/ 	.byte	0x04, 0x37
        /*0002*/ 	.short	(.L_264 - .L_263)
.L_263:
        /*0004*/ 	.word	0x00000082


	//----- nvinfo : EIATTR_KPARAM_INFO
	.align		4
.L_264:
        /*0008*/ 	.byte	0x04, 0x17
        /*000a*/ 	.short	(.L_266 - .L_265)
.L_265:
        /*000c*/ 	.word	0x00000000
        /*0010*/ 	.short	0x0000
        /*0012*/ 	.short	0x0000
        /*0014*/ 	.byte	0x00, 0xf0, 0x61, 0x10


	//----- nvinfo : EIATTR_SPARSE_MMA_MASK
	.align		4
.L_266:
        /*0018*/ 	.byte	0x03, 0x50
        /*001a*/ 	.short	0x0000


	//----- nvinfo : EIATTR_MAXREG_COUNT
	.align		4
        /*001c*/ 	.byte	0x03, 0x1b
        /*001e*/ 	.short	0x00ff


	//----- nvinfo : EIATTR_MERCURY_ISA_VERSION
	.align		4
        /*0020*/ 	.byte	0x03, 0x5f
        /*0022*/ 	.short	0x0101


	//----- nvinfo : EIATTR_VRC_CTA_INIT_COUNT
	.align		4
        /*0024*/ 	.byte	0x02, 0x4a
	.zero		1
	.zero		1


	//----- nvinfo : EIATTR_EXIT_INSTR_OFFSETS
	.align		4
        /*0028*/ 	.byte	0x04, 0x1c
        /*002a*/ 	.short	(.L_268 - .L_267)


	//   ....[0]....
.L_267:
        /*002c*/ 	.word	0x00000010


	//----- nvinfo : EIATTR_MAX_THREADS
	.align		4
.L_268:
        /*0030*/ 	.byte	0x04, 0x05
        /*0032*/ 	.short	(.L_270 - .L_269)
.L_269:
        /*0034*/ 	.word	0x00000080
        /*0038*/ 	.word	0x00000001
        /*003c*/ 	.word	0x00000001


	//----- nvinfo : EIATTR_CBANK_PARAM_SIZE
	.align		4
.L_270:
        /*0040*/ 	.byte	0x03, 0x19
        /*0042*/ 	.short	0x0418


	//----- nvinfo : EIATTR_PARAM_CBANK
	.align		4
        /*0044*/ 	.byte	0x04, 0x0a
        /*0046*/ 	.short	(.L_272 - .L_271)
	.align		4
.L_271:
        /*0048*/ 	.word	index@(.nv.constant0._ZN7cutlass13device_kernelIN5flash19enable_sm80_to_sm89INS1_16FlashAttnFwdSm80INS1_25CollectiveMainloopFwdSm80ILi4ELi1ELb0EN4cute5tupleIJNS5_1CILi128EEENS7_ILi48EEES8_EEELi128ENS_6half_tEfNS_4arch4Sm80ELb0ELb1ELb1ELb0ELb1ELb0ELb1ELb0EEENS1_21CollectiveEpilogueFwdINS6_IJS8_S8_S9_EEENS6_IJNS7_ILi1EEESH_SH_EEESB_SD_Li128ELb0ELb1ELb0ELb0EEENS1_19SingleTileSchedulerILb0ELb0ELb1ELi128EEEEEEEEEvNT_6ParamsE)
        /*004c*/ 	.short	0x0380
        /*004e*/ 	.short	0x0418


	//----- nvinfo : EIATTR_SW_WAR
	.align		4
.L_272:
        /*0050*/ 	.byte	0x04, 0x36
        /*0052*/ 	.short	(.L_274 - .L_273)
.L_273:
        /*0054*/ 	.word	0x00000008
.L_274:


//--------------------- .nv.info._ZN7cutlass13device_kernelIN5flash19enable_sm80_to_sm89INS1_16FlashAttnFwdSm80INS1_25CollectiveMainloopFwdSm80ILi4ELi1ELb0EN4cute5tupleIJNS5_1CILi128EEENS7_ILi48EEES8_EEELi128ENS_6half_tEfNS_4arch4Sm80ELb0ELb1ELb1ELb1ELb1ELb0ELb1ELb0EEENS1_21CollectiveEpilogueFwdINS6_IJS8_S8_S9_EEENS6_IJNS7_ILi1EEESH_SH_EEESB_SD_Li128ELb1ELb1ELb0ELb0EEENS1_19SingleTileSchedulerILb1ELb0ELb1ELi128EEEEEEEEEvNT_6ParamsE --------------------------
	.section	.nv.info._ZN7cutlass13device_kernelIN5flash19enable_sm80_to_sm89INS1_16FlashAttnFwdSm80INS1_25CollectiveMainloopFwdSm80ILi4ELi1ELb0EN4cute5tupleIJNS5_1CILi128EEENS7_ILi48EEES8_EEELi128ENS_6half_tEfNS_4arch4Sm80ELb0ELb1ELb1ELb1ELb1ELb0ELb1ELb0EEENS1_21CollectiveEpilogueFwdINS6_IJS8_S8_S9_EEENS6_IJNS7_ILi1EEESH_SH_EEESB_SD_Li128ELb1ELb1ELb0ELb0EEENS1_19SingleTileSchedulerILb1ELb0ELb1ELi128EEEEEEEEEvNT_6ParamsE,"",@"SHT_CUDA_INFO"
	.sectionflags	@""
	.align	4


	//----- nvinfo : EIATTR_CUDA_API_VERSION
	.align		4
        /*0000*/ 	.byte	0x04, 0x37
        /*0002*/ 	.short	(.L_276 - .L_275)
.L_275:
        /*0004*/ 	.word	0x00000082


	//----- nvinfo : EIATTR_KPARAM_INFO
	.align		4
.L_276:
        /*0008*/ 	.byte	0x04, 0x17
        /*000a*/ 	.short	(.L_278 - .L_277)
.L_277:
        /*000c*/ 	.word	0x00000000
        /*0010*/ 	.short	0x0000
        /*0012*/ 	.short	0x0000
        /*0014*/ 	.byte	0x00, 0xf0, 0x61, 0x10


	//----- nvinfo : EIATTR_SPARSE_MMA_MASK
	.align		4
.L_278:
        /*0018*/ 	.byte	0x03, 0x50
        /*001a*/ 	.short	0x0000


	//----- nvinfo : EIATTR_MAXREG_COUNT
	.align		4
        /*001c*/ 	.byte	0x03, 0x1b
        /*001e*/ 	.short	0x00ff


	//----- nvinfo : EIATTR_MERCURY_ISA_VERSION
	.align		4
        /*0020*/ 	.byte	0x03, 0x5f
        /*0022*/ 	.short	0x0101


	//----- nvinfo : EIATTR_VRC_CTA_INIT_COUNT
	.align		4
        /*0024*/ 	.byte	0x02, 0x4a
	.zero		1
	.zero		1


	//----- nvinfo : EIATTR_EXIT_INSTR_OFFSETS
	.align		4
        /*0028*/ 	.byte	0x04, 0x1c
        /*002a*/ 	.short	(.L_280 - .L_279)


	//   ....[0]....
.L_279:
        /*002c*/ 	.word	0x00000010


	//----- nvinfo : EIATTR_MAX_THREADS
	.align		4
.L_280:
        /*0030*/ 	.byte	0x04, 0x05
        /*0032*/ 	.short	(.L_282 - .L_281)
.L_281:
        /*0034*/ 	.word	0x00000080
        /*0038*/ 	.word	0x00000001
        /*003c*/ 	.word	0x00000001


	//----- nvinfo : EIATTR_CBANK_PARAM_SIZE
	.align		4
.L_282:
        /*0040*/ 	.byte	0x03, 0x19
        /*0042*/ 	.short	0x0418


	//----- nvinfo : EIATTR_PARAM_CBANK
	.align		4
        /*0044*/ 	.byte	0x04, 0x0a
        /*0046*/ 	.short	(.L_284 - .L_283)
	.align		4
.L_283:
        /*0048*/ 	.word	index@(.nv.constant0._ZN7cutlass13device_kernelIN5flash19enable_sm80_to_sm89INS1_16FlashAttnFwdSm80INS1_25CollectiveMainloopFwdSm80ILi4ELi1ELb0EN4cute5tupleIJNS5_1CILi128EEENS7_ILi48EEES8_EEELi128ENS_6half_tEfNS_4arch4Sm80ELb0ELb1ELb1ELb1ELb1ELb0ELb1ELb0EEENS1_21CollectiveEpilogueFwdINS6_IJS8_S8_S9_EEENS6_IJNS7_ILi1EEESH_SH_EEESB_SD_Li128ELb1ELb1ELb0ELb0EEENS1_19SingleTileSchedulerILb1ELb0ELb1ELi128EEEEEEEEEvNT_6ParamsE)
        /*004c*/ 	.short	0x0380
        /*004e*/ 	.short	0x0418


	//----- nvinfo : EIATTR_SW_WAR
	.align		4
.L_284:
        /*0050*/ 	.byte	0x04, 0x36
        /*0052*/ 	.short	(.L_286 - .L_285)
.L_285:
        /*0054*/ 	.word	0x00000008
.L_286:


//--------------------- .nv.info._ZN7cutlass13device_kernelIN5flash19enable_sm80_to_sm89INS1_16FlashAttnFwdSm80INS1_25CollectiveMainloopFwdSm80ILi4ELi1ELb0EN4cute5tupleIJNS5_1CILi128EEENS7_ILi48EEES8_EEELi128ENS_6half_tEfNS_4arch4Sm80ELb0ELb1ELb1ELb1ELb1ELb1ELb1ELb0EEENS1_21CollectiveEpilogueFwdINS6_IJS8_S8_S9_EEENS6_IJNS7_ILi1EEESH_SH_EEESB_SD_Li128ELb1ELb1ELb0ELb0EEENS1_19SingleTileSchedulerILb1ELb0ELb1ELi128EEEEEEEEEvNT_6ParamsE --------------------------
	.section	.nv.info._ZN7cutlass13device_kernelIN5flash19enable_sm80_to_sm89INS1_16FlashAttnFwdSm80INS1_25CollectiveMainloopFwdSm80ILi4ELi1ELb0EN4cute5tupleIJNS5_1CILi128EEENS7_ILi48EEES8_EEELi128ENS_6half_tEfNS_4arch4Sm80ELb0ELb1ELb1ELb1ELb1ELb1ELb1ELb0EEENS1_21CollectiveEpilogueFwdINS6_IJS8_S8_S9_EEENS6_IJNS7_ILi1EEESH_SH_EEESB_SD_Li128ELb1ELb1ELb0ELb0EEENS1_19SingleTileSchedulerILb1ELb0ELb1ELi128EEEEEEEEEvNT_6ParamsE,"",@"SHT_CUDA_INFO"
	.sectionflags	@""
	.align	4


	//----- nvinfo : EIATTR_CUDA_API_VERSION
	.align		4
        /*0000*/ 	.byte	0x04, 0x37
        /*0002*/ 	.short	(.L_288 - .L_287)
.L_287:
        /*0004*/ 	.word	0x00000082


	//----- nvinfo : EIATTR_KPARAM_INFO
	.align		4
.L_288:
        /*0008*/ 	.byte	0x04, 0x17
        /*000a*/ 	.short	(.L_290 - .L_289)
.L_289:
        /*000c*/ 	.word	0x00000000
        /*0010*/ 	.short	0x0000
        /*0012*/ 	.short	0x0000
        /*0014*/ 	.byte	0x00, 0xf0, 0x61, 0x10


	//----- nvinfo : EIATTR_SPARSE_MMA_MASK
	.align		4
.L_290:
        /*0018*/ 	.byte	0x03, 0x50
        /*001a*/ 	.short	0x0000


	//----- nvinfo : EIATTR_MAXREG_COUNT
	.align		4
        /*001c*/ 	.byte	0x03, 0x1b
        /*001e*/ 	.short	0x00ff


	//----- nvinfo : EIATTR_MERCURY_ISA_VERSION
	.align		4
        /*0020*/ 	.byte	0x03, 0x5f
        /*0022*/ 	.short	0x0101


	//----- nvinfo : EIATTR_VRC_CTA_INIT_COUNT
	.align		4
        /*0024*/ 	.byte	0x02, 0x4a
	.zero		1
	.zero		1


	//----- nvinfo : EIATTR_EXIT_INSTR_OFFSETS
	.align		4
        /*0028*/ 	.byte	0x04, 0x1c
        /*002a*/ 	.short	(.L_292 - .L_291)


	//   ....[0]....
.L_291:
        /*002c*/ 	.word	0x00000010


	//----- nvinfo : EIATTR_MAX_THREADS
	.align		4
.L_292:
        /*0030*/ 	.byte	0x04, 0x05
        /*0032*/ 	.short	(.L_294 - .L_293)
.L_293:
        /*0034*/ 	.word	0x00000080
        /*0038*/ 	.word	0x00000001
        /*003c*/ 	.word	0x00000001


	//----- nvinfo : EIATTR_CBANK_PARAM_SIZE
	.align		4
.L_294:
        /*0040*/ 	.byte	0x03, 0x19
        /*0042*/ 	.short	0x0418


	//----- nvinfo : EIATTR_PARAM_CBANK
	.align		4
        /*0044*/ 	.byte	0x04, 0x0a
        /*0046*/ 	.short	(.L_296 - .L_295)
	.align		4
.L_295:
        /*0048*/ 	.word	index@(.nv.constant0._ZN7cutlass13device_kernelIN5flash19enable_sm80_to_sm89INS1_16FlashAttnFwdSm80INS1_25CollectiveMainloopFwdSm80ILi4ELi1ELb0EN4cute5tupleIJNS5_1CILi128EEENS7_ILi48EEES8_EEELi128ENS_6half_tEfNS_4arch4Sm80ELb0ELb1ELb1ELb1ELb1ELb1ELb1ELb0EEENS1_21CollectiveEpilogueFwdINS6_IJS8_S8_S9_EEENS6_IJNS7_ILi1EEESH_SH_EEESB_SD_Li128ELb1ELb1ELb0ELb0EEENS1_19SingleTileSchedulerILb1ELb0ELb1ELi128EEEEEEEEEvNT_6ParamsE)
        /*004c*/ 	.short	0x0380
        /*004e*/ 	.short	0x0418


	//----- nvinfo : EIATTR_SW_WAR
	.align		4
.L_296:
        /*0050*/ 	.byte	0x04, 0x36
        /*0052*/ 	.short	(.L_298 - .L_297)
.L_297:
        /*0054*/ 	.word	0x00000008
.L_298:


//--------------------- .nv.info._ZN7cutlass13device_kernelIN5flash19enable_sm80_to_sm89INS1_16FlashAttnFwdSm80INS1_25CollectiveMainloopFwdSm80ILi4ELi1ELb0EN4cute5tupleIJNS5_1CILi128EEENS7_ILi64EEES8_EEELi128ENS_6half_tEfNS_4arch4Sm80ELb1ELb0ELb1ELb0ELb1ELb0ELb1ELb0EEENS1_21CollectiveEpilogueFwdINS6_IJS8_S8_S9_EEENS6_IJNS7_ILi1EEESH_SH_EEESB_SD_Li128ELb0ELb1ELb0ELb0EEENS1_30DynamicPersistentTileSchedulerILi128ELi128ELb0ELb1ELb0EEEEEEEEEvNT_6ParamsE --------------------------
	.section	.nv.info._ZN7cutlass13device_kernelIN5flash19enable_sm80_to_sm89INS1_16FlashAttnFwdSm80INS1_25CollectiveMainloopFwdSm80ILi4ELi1ELb0EN4cute5tupleIJNS5_1CILi128EEENS7_ILi64EEES8_EEELi128ENS_6half_tEfNS_4arch4Sm80ELb1ELb0ELb1ELb0ELb1ELb0ELb1ELb0EEENS1_21CollectiveEpilogueFwdINS6_IJS8_S8_S9_EEENS6_IJNS7_ILi1EEESH_SH_EEESB_SD_Li128ELb0ELb1ELb0ELb0EEENS1_30DynamicPersistentTileSchedulerILi128ELi128ELb0ELb1ELb0EEEEEEEEEvNT_6ParamsE,"",@"SHT_CUDA_INFO"
	.sectionflags	@""
	.align	4


	//----- nvinfo : EIATTR_CUDA_API_VERSION
	.align		4
        /*0000*/ 	.byte	0x04, 0x37
        /*0002*/ 	.short	(.L_300 - .L_299)
.L_299:
        /*0004*/ 	.word	0x00000082


	//----- nvinfo : EIATTR_KPARAM_INFO
	.align		4
.L_300:
        /*0008*/ 	.byte	0x04, 0x17
        /*000a*/ 	.short	(.L_302 - .L_301)
.L_301:
        /*000c*/ 	.word	0x00000000
        /*0010*/ 	.short	0x0000
        /*0012*/ 	.short	0x0000
        /*0014*/ 	.byte	0x00, 0xf0, 0xa1, 0x10


	//----- nvinfo : EIATTR_SPARSE_MMA_MASK
	.align		4
.L_302:
        /*0018*/ 	.byte	0x03, 0x50
        /*001a*/ 	.short	0x0000


	//----- nvinfo : EIATTR_MAXREG_COUNT
	.align		4
        /*001c*/ 	.byte	0x03, 0x1b
        /*001e*/ 	.short	0x00ff


	//----- nvinfo : EIATTR_MERCURY_ISA_VERSION
	.align		4
        /*0020*/ 	.byte	0x03, 0x5f
        /*0022*/ 	.short	0x0101


	//----- nvinfo : EIATTR_VRC_CTA_INIT_COUNT
	.align		4
        /*0024*/ 	.byte	0x02, 0x4a
	.zero		1
	.zero		1


	//----- nvinfo : EIATTR_EXIT_INSTR_OFFSETS
	.align		4
        /*0028*/ 	.byte	0x04, 0x1c
        /*002a*/ 	.short	(.L_304 - .L_303)


	//   ....[0]....
.L_303:
        /*002c*/ 	.word	0x00000010


	//----- nvinfo : EIATTR_MAX_THREADS
	.align		4
.L_304:
        /*0030*/ 	.byte	0x04, 0x05
        /*0032*/ 	.short	(.L_306 - .L_305)
.L_305:
        /*0034*/ 	.word	0x00000080
        /*0038*/ 	.word	0x00000001
        /*003c*/ 	.word	0x00000001


	//----- nvinfo : EIATTR_CBANK_PARAM_SIZE
	.align		4
.L_306:
        /*0040*/ 	.byte	0x03, 0x19
        /*0042*/ 	.short	0x0428


	//----- nvinfo : EIATTR_PARAM_CBANK
	.align		4
        /*0044*/ 	.byte	0x04, 0x0a
        /*0046*/ 	.short	(.L_308 - .L_307)
	.align		4
.L_307:
        /*0048*/ 	.word	index@(.nv.constant0._ZN7cutlass13device_kernelIN5flash19enable_sm80_to_sm89INS1_16FlashAttnFwdSm80INS1_25CollectiveMainloopFwdSm80ILi4ELi1ELb0EN4cute5tupleIJNS5_1CILi128EEENS7_ILi64EEES8_EEELi128ENS_6half_tEfNS_4arch4Sm80ELb1ELb0ELb1ELb0ELb1ELb0ELb1ELb0EEENS1_21CollectiveEpilogueFwdINS6_IJS8_S8_S9_EEENS6_IJNS7_ILi1EEESH_SH_EEESB_SD_Li128ELb0ELb1ELb0ELb0EEENS1_30DynamicPersistentTileSchedulerILi128ELi128ELb0ELb1ELb0EEEEEEEEEvNT_6ParamsE)
        /*004c*/ 	.short	0x0380
        /*004e*/ 	.short	0x0428


	//----- nvinfo : EIATTR_SW_WAR
	.align		4
.L_308:
        /*0050*/ 	.byte	0x04, 0x36
        /*0052*/ 	.short	(.L_310 - .L_309)
.L_309:
        /*0054*/ 	.word	0x00000008
.L_310:


//--------------------- .nv.info._ZN7cutlass13device_kernelIN5flash19enable_sm80_to_sm89INS1_16FlashAttnFwdSm80INS1_25CollectiveMainloopFwdSm80ILi4ELi1ELb0EN4cute5tupleIJNS5_1CILi128EEENS7_ILi64EEES8_EEELi128ENS_6half_tEfNS_4arch4Sm80ELb1ELb0ELb1ELb1ELb1ELb0ELb1ELb0EEENS1_21CollectiveEpilogueFwdINS6_IJS8_S8_S9_EEENS6_IJNS7_ILi1EEESH_SH_EEESB_SD_Li128ELb1ELb1ELb0ELb0EEENS1_19SingleTileSchedulerILb1ELb0ELb1ELi128EEEEEEEEEvNT_6ParamsE --------------------------
	.section	.nv.info._ZN7cutlass13device_kernelIN5flash19enable_sm80_to_sm89INS1_16FlashAttnFwdSm80INS1_25CollectiveMainloopFwdSm80ILi4ELi1ELb0EN4cute5tupleIJNS5_1CILi128EEENS7_ILi64EEES8_EEELi128ENS_6half_tEfNS_4arch4Sm80ELb1ELb0ELb1ELb1ELb1ELb0ELb1ELb0EEENS1_21CollectiveEpilogueFwdINS6_IJS8_S8_S9_EEENS6_IJNS7_ILi1EEESH_SH_EEESB_SD_Li128ELb1ELb1ELb0ELb0EEENS1_19SingleTileSchedulerILb1ELb0ELb1ELi128EEEEEEEEEvNT_6ParamsE,"",@"SHT_CUDA_INFO"
	.sectionflags	@""
	.align	4


	//----- nvinfo : EIATTR_CUDA_API_VERSION
	.align		4
        /*0000*/ 	.byte	0x04, 0x37
        /*0002*/ 	.short	(.L_312 - .L_311)
.L_311:
        /*0004*/ 	.word	0x00000082


	//----- nvinfo : EIATTR_KPARAM_INFO
	.align		4
.L_312:
        /*0008*/ 	.byte	0x04, 0x17
        /*000a*/ 	.short	(.L_314 - .L_313)
.L_313:
        /*000c*/ 	.word	0x00000000
        /*0010*/ 	.short	0x0000
        /*0012*/ 	.short	0x0000
        /*0014*/ 	.byte	0x00, 0xf0, 0x61, 0x10


	//----- nvinfo : EIATTR_SPARSE_MMA_MASK
	.align		4
.L_314:
        /*0018*/ 	.byte	0x03, 0x50
        /*001a*/ 	.short	0x0000


	//----- nvinfo : EIATTR_MAXREG_COUNT
	.align		4
        /*001c*/ 	.byte	0x03, 0x1b
        /*001e*/ 	.short	0x00ff


	//----- nvinfo : EIATTR_MERCURY_ISA_VERSION
	.align		4
        /*0020*/ 	.byte	0x03, 0x5f
        /*0022*/ 	.short	0x0101


	//----- nvinfo : EIATTR_VRC_CTA_INIT_COUNT
	.align		4
        /*0024*/ 	.byte	0x02, 0x4a
	.zero		1
	.zero		1


	//----- nvinfo : EIATTR_EXIT_INSTR_OFFSETS
	.align		4
        /*0028*/ 	.byte	0x04, 0x1c
        /*002a*/ 	.short	(.L_316 - .L_315)


	//   ....[0]....
.L_315:
        /*002c*/ 	.word	0x00000010


	//----- nvinfo : EIATTR_MAX_THREADS
	.align		4
.L_316:
        /*0030*/ 	.byte	0x04, 0x05
        /*0032*/ 	.short	(.L_318 - .L_317)
.L_317:
        /*0034*/ 	.word	0x00000080
        /*0038*/ 	.word	0x00000001
        /*003c*/ 	.word	0x00000001


	//----- nvinfo : EIATTR_CBANK_PARAM_SIZE
	.align		4
.L_318:
        /*0040*/ 	.byte	0x03, 0x19
        /*0042*/ 	.short	0x0418


	//----- nvinfo : EIATTR_PARAM_CBANK
	.align		4
        /*0044*/ 	.byte	0x04, 0x0a
        /*0046*/ 	.short	(.L_320 - .L_319)
	.align		4
.L_319:
        /*0048*/ 	.word	index@(.nv.constant0._ZN7cutlass13device_kernelIN5flash19enable_sm80_to_sm89INS1_16FlashAttnFwdSm80INS1_25CollectiveMainloopFwdSm80ILi4ELi1ELb0EN4cute5tupleIJNS5_1CILi128EEENS7_ILi64EEES8_EEELi128ENS_6half_tEfNS_4arch4Sm80ELb1ELb0ELb1ELb1ELb1ELb0ELb1ELb0EEENS1_21CollectiveEpilogueFwdINS6_IJS8_S8_S9_EEENS6_IJNS7_ILi1EEESH_SH_EEESB_SD_Li128ELb1ELb1ELb0ELb0EEENS1_19SingleTileSchedulerILb1ELb0ELb1ELi128EEEEEEEEEvNT_6ParamsE)
        /*004c*/ 	.short	0x0380
        /*004e*/ 	.short	0x0418


	//----- nvinfo : EIATTR_SW_WAR
	.align		4
.L_320:
        /*0050*/ 	.byte	0x04, 0x36
        /*0052*/ 	.short	(.L_322 - .L_321)
.L_321:
        /*0054*/ 	.word	0x00000008
.L_322:


//--------------------- .nv.info._ZN7cutlass13device_kernelIN5flash19enable_sm80_to_sm89INS1_16FlashAttnFwdSm80INS1_25CollectiveMainloopFwdSm80ILi4ELi1ELb0EN4cute5tupleIJNS5_1CILi128EEENS7_ILi64EEES8_EEELi128ENS_6half_tEfNS_4arch4Sm80ELb1ELb0ELb1ELb1ELb1ELb1ELb1ELb0EEENS1_21CollectiveEpilogueFwdINS6_IJS8_S8_S9_EEENS6_IJNS7_ILi1EEESH_SH_EEESB_SD_Li128ELb1ELb1ELb0ELb0EEENS1_19SingleTileSchedulerILb1ELb0ELb1ELi128EEEEEEEEEvNT_6ParamsE --------------------------
	.section	.nv.info._ZN7cutlass13device_kernelIN5flash19enable_sm80_to_sm89INS1_16FlashAttnFwdSm80INS1_25CollectiveMainloopFwdSm80ILi4ELi1ELb0EN4cute5tupleIJNS5_1CILi128EEENS7_ILi64EEES8_EEELi128ENS_6half_tEfNS_4arch4Sm80ELb1ELb0ELb1ELb1ELb1ELb1ELb1ELb0EEENS1_21CollectiveEpilogueFwdINS6_IJS8_S8_S9_EEENS6_IJNS7_ILi1EEESH_SH_EEESB_SD_Li128ELb1ELb1ELb0ELb0EEENS1_19SingleTileSchedulerILb1ELb0ELb1ELi128EEEEEEEEEvNT_6ParamsE,"",@"SHT_CUDA_INFO"
	.sectionflags	@""
	.align	4


	//----- nvinfo : EIATTR_CUDA_API_VERSION
	.align		4
        /*0000*/ 	.byte	0x04, 0x37
        /*0002*/ 	.short	(.L_324 - .L_323)
.L_323:
        /*0004*/ 	.word	0x00000082


	//----- nvinfo : EIATTR_KPARAM_INFO
	.align		4
.L_324:
        /*0008*/ 	.byte	0x04, 0x17
        /*000a*/ 	.short	(.L_326 - .L_325)
.L_325:
        /*000c*/ 	.word	0x00000000
        /*0010*/ 	.short	0x0000
        /*0012*/ 	.short	0x0000
        /*0014*/ 	.byte	0x00, 0xf0, 0x61, 0x10


	//----- nvinfo : EIATTR_SPARSE_MMA_MASK
	.align		4
.L_326:
        /*0018*/ 	.byte	0x03, 0x50
        /*001a*/ 	.short	0x0000


	//----- nvinfo : EIATTR_MAXREG_COUNT
	.align		4
        /*001c*/ 	.byte	0x03, 0x1b
        /*001e*/ 	.short	0x00ff


	//----- nvinfo : EIATTR_MERCURY_ISA_VERSION
	.align		4
        /*0020*/ 	.byte	0x03, 0x5f
        /*0022*/ 	.short	0x0101


	//----- nvinfo : EIATTR_VRC_CTA_INIT_COUNT
	.align		4
        /*0024*/ 	.byte	0x02, 0x4a
	.zero		1
	.zero		1


	//----- nvinfo : EIATTR_EXIT_INSTR_OFFSETS
	.align		4
        /*0028*/ 	.byte	0x04, 0x1c
        /*002a*/ 	.short	(.L_328 - .L_327)


	//   ....[0]....
.L_327:
        /*002c*/ 	.word	0x00000010


	//----- nvinfo : EIATTR_MAX_THREADS
	.align		4
.L_328:
        /*0030*/ 	.byte	0x04, 0x05
        /*0032*/ 	.short	(.L_330 - .L_329)
.L_329:
        /*0034*/ 	.word	0x00000080
        /*0038*/ 	.word	0x00000001
        /*003c*/ 	.word	0x00000001


	//----- nvinfo : EIATTR_CBANK_PARAM_SIZE
	.align		4
.L_330:
        /*0040*/ 	.byte	0x03, 0x19
        /*0042*/ 	.short	0x0418


	//----- nvinfo : EIATTR_PARAM_CBANK
	.align		4
        /*0044*/ 	.byte	0x04, 0x0a
        /*0046*/ 	.short	(.L_332 - .L_331)
	.align		4
.L_331:
        /*0048*/ 	.word	index@(.nv.constant0._ZN7cutlass13device_kernelIN5flash19enable_sm80_to_sm89INS1_16FlashAttnFwdSm80INS1_25CollectiveMainloopFwdSm80ILi4ELi1ELb0EN4cute5tupleIJNS5_1CILi128EEENS7_ILi64EEES8_EEELi128ENS_6half_tEfNS_4arch4Sm80ELb1ELb0ELb1ELb1ELb1ELb1ELb1ELb0EEENS1_21CollectiveEpilogueFwdINS6_IJS8_S8_S9_EEENS6_IJNS7_ILi1EEESH_SH_EEESB_SD_Li128ELb1ELb1ELb0ELb0EEENS1_19SingleTileSchedulerILb1ELb0ELb1ELi128EEEEEEEEEvNT_6ParamsE)
        /*004c*/ 	.short	0x0380
        /*004e*/ 	.short	0x0418


	//----- nvinfo : EIATTR_SW_WAR
	.align		4
.L_332:
        /*0050*/ 	.byte	0x04, 0x36
        /*0052*/ 	.short	(.L_334 - .L_333)
.L_333:
        /*0054*/ 	.word	0x00000008
.L_334:


//--------------------- .nv.callgraph             --------------------------
	.section	.nv.callgraph,"",@"SHT_CUDA_CALLGRAPH"
	.align	4
	.sectionentsize	8
	.align		4
        /*0000*/ 	.word	0x00000000
	.align		4
        /*0004*/ 	.word	0xffffffff
	.align		4
        /*0008*/ 	.word	0x00000000
	.align		4
        /*000c*/ 	.word	0xfffffffe
	.align		4
        /*0010*/ 	.word	0x00000000
	.align		4
        /*0014*/ 	.word	0xfffffffd
	.align		4
        /*0018*/ 	.word	0x00000000
	.align		4
        /*001c*/ 	.word	0xfffffffc


//--------------------- .nv.constant4             --------------------------
	.section	.nv.constant4,"a",@progbits
	.align	8
	.align		8
.nv.constant4:
        /*0000*/ 	.dword	_ZN80_INTERNAL_77ea243b_44_flash_fwd_hdim128_fp16_paged_softcap_sm80_cu_ceb34e2a_35384cuda3std3__45__cpo5beginE
	.align		8
        /*0008*/ 	.dword	_ZN80_INTERNAL_77ea243b_44_flash_fwd_hdim128_fp16_paged_softcap_sm80_cu_ceb34e2a_35384cuda3std3__45__cpo3endE
	.align		8
        /*0010*/ 	.dword	_ZN80_INTERNAL_77ea243b_44_flash_fwd_hdim128_fp16_paged_softcap_sm80_cu_ceb34e2a_35384cuda3std3__45__cpo6cbeginE
	.align		8
        /*0018*/ 	.dword	_ZN80_INTERNAL_77ea243b_44_flash_fwd_hdim128_fp16_paged_softcap_sm80_cu_ceb34e2a_35384cuda3std3__45__cpo4cendE
	.align		8
        /*0020*/ 	.dword	_ZN80_INTERNAL_77ea243b_44_flash_fwd_hdim128_fp16_paged_softcap_sm80_cu_ceb34e2a_35384cuda3std3__482_GLOBAL__N__77ea243b_44_flash_fwd_hdim128_fp16_paged_softcap_sm80_cu_ceb34e2a_35386ignoreE
	.align		8
        /*0028*/ 	.dword	_ZN80_INTERNAL_77ea243b_44_flash_fwd_hdim128_fp16_paged_softcap_sm80_cu_ceb34e2a_35384cuda3std3__419piecewise_constructE
	.align		8
        /*0030*/ 	.dword	_ZN80_INTERNAL_77ea243b_44_flash_fwd_hdim128_fp16_paged_softcap_sm80_cu_ceb34e2a_35384cuda3std3__48in_placeE
	.align		8
        /*0038*/ 	.dword	_ZN80_INTERNAL_77ea243b_44_flash_fwd_hdim128_fp16_paged_softcap_sm80_cu_ceb34e2a_35384cuda3std6ranges3__45__cpo4swapE
	.align		8
        /*0040*/ 	.dword	_ZN80_INTERNAL_77ea243b_44_flash_fwd_hdim128_fp16_paged_softcap_sm80_cu_ceb34e2a_35384cuda3std6ranges3__45__cpo9iter_moveE
	.align		8
        /*0048*/ 	.dword	_ZN80_INTERNAL_77ea243b_44_flash_fwd_hdim128_fp16_paged_softcap_sm80_cu_ceb34e2a_35384cute7productE
	.align		8
        /*0050*/ 	.dword	_ZN80_INTERNAL_77ea243b_44_flash_fwd_hdim128_fp16_paged_softcap_sm80_cu_ceb34e2a_35384cute1_E


//--------------------- .text._ZN7cutlass13device_kernelIN5flash19enable_sm80_to_sm89INS1_16FlashAttnFwdSm80INS1_25CollectiveMainloopFwdSm80ILi8ELi1ELb1EN4cute5tupleIJNS5_1CILi128EEES8_S8_EEELi128ENS_6half_tEfNS_4arch4Sm80ELb0ELb0ELb1ELb0ELb1ELb0ELb1ELb0EEENS1_21CollectiveEpilogueFwdIS9_NS6_IJNS7_ILi1EEESF_SF_EEESA_SC_Li256ELb0ELb1ELb0ELb0EEENS1_19SingleTileSchedulerILb0ELb0ELb1ELi128EEEEEEEEEvNT_6ParamsE --------------------------
	.section	.text._ZN7cutlass13device_kernelIN5flash19enable_sm80_to_sm89INS1_16FlashAttnFwdSm80INS1_25CollectiveMainloopFwdSm80ILi8ELi1ELb1EN4cute5tupleIJNS5_1CILi128EEES8_S8_EEELi128ENS_6half_tEfNS_4arch4Sm80ELb0ELb0ELb1ELb0ELb1ELb0ELb1ELb0EEENS1_21CollectiveEpilogueFwdIS9_NS6_IJNS7_ILi1EEESF_SF_EEESA_SC_Li256ELb0ELb1ELb0ELb0EEENS1_19SingleTileSchedulerILb0ELb0ELb1ELi128EEEEEEEEEvNT_6ParamsE,"ax",@progbits
	.align	128
.text._ZN7cutlass13device_kernelIN5flash19enable_sm80_to_sm89INS1_16FlashAttnFwdSm80INS1_25CollectiveMainloopFwdSm80ILi8ELi1ELb1EN4cute5tupleIJNS5_1CILi128EEES8_S8_EEELi128ENS_6half_tEfNS_4arch4Sm80ELb0ELb0ELb1ELb0ELb1ELb0ELb1ELb0EEENS1_21CollectiveEpilogueFwdIS9_NS6_IJNS7_ILi1EEESF_SF_EEESA_SC_Li256ELb0ELb1ELb0ELb0EEENS1_19SingleTileSchedulerILb0ELb0ELb1ELi128EEEEEEEEEvNT_6ParamsE:
        .type           _ZN7cutlass13device_kernelIN5flash19enable_sm80_to_sm89INS1_16FlashAttnFwdSm80INS1_25CollectiveMainloopFwdSm80ILi8ELi1ELb1EN4cute5tupleIJNS5_1CILi128EEES8_S8_EEELi128ENS_6half_tEfNS_4arch4Sm80ELb0ELb0ELb1ELb0ELb1ELb0ELb1ELb0EEENS1_21CollectiveEpilogueFwdIS9_NS6_IJNS7_ILi1EEESF_SF_EEESA_SC_Li256ELb0ELb1ELb0ELb0EEENS1_19SingleTileSchedulerILb0ELb0ELb1ELi128EEEEEEEEEvNT_6ParamsE,@function
        .size           _ZN7cutlass13device_kernelIN5flash19enable_sm80_to_sm89INS1_16FlashAttnFwdSm80INS1_25CollectiveMainloopFwdSm80ILi8ELi1ELb1EN4cute5tupleIJNS5_1CILi128EEES8_S8_EEELi128ENS_6half_tEfNS_4arch4Sm80ELb0ELb0ELb1ELb0ELb1ELb0ELb1ELb0EEENS1_21CollectiveEpilogueFwdIS9_NS6_IJNS7_ILi1EEESF_SF_EEESA_SC_Li256ELb0ELb1ELb0ELb0EEENS1_19SingleTileSchedulerILb0ELb0ELb1ELi128EEEEEEEEEvNT_6ParamsE,(.L_x_18 - _ZN7cutlass13device_kernelIN5flash19enable_sm80_to_sm89INS1_16FlashAttnFwdSm80INS1_25CollectiveMainloopFwdSm80ILi8ELi1ELb1EN4cute5tupleIJNS5_1CILi128EEES8_S8_EEELi128ENS_6half_tEfNS_4arch4Sm80ELb0ELb0ELb1ELb0ELb1ELb0ELb1ELb0EEENS1_21CollectiveEpilogueFwdIS9_NS6_IJNS7_ILi1EEESF_SF_EEESA_SC_Li256ELb0ELb1ELb0ELb0EEENS1_19SingleTileSchedulerILb0ELb0ELb1ELi128EEEEEEEEEvNT_6ParamsE)
        .other          _ZN7cutlass13device_kernelIN5flash19enable_sm80_to_sm89INS1_16FlashAttnFwdSm80INS1_25CollectiveMainloopFwdSm80ILi8ELi1ELb1EN4cute5tupleIJNS5_1CILi128EEES8_S8_EEELi128ENS_6half_tEfNS_4arch4Sm80ELb0ELb0ELb1ELb0ELb1ELb0ELb1ELb0EEENS1_21CollectiveEpilogueFwdIS9_NS6_IJNS7_ILi1EEESF_SF_EEESA_SC_Li256ELb0ELb1ELb0ELb0EEENS1_19SingleTileSchedulerILb0ELb0ELb1ELi128EEEEEEEEEvNT_6ParamsE,@"STO_CUDA_ENTRY STV_DEFAULT"
_ZN7cutlass13device_kernelIN5flash19enable_sm80_to_sm89INS1_16FlashAttnFwdSm80INS1_25CollectiveMainloopFwdSm80ILi8ELi1ELb1EN4cute5tupleIJNS5_1CILi128EEES8_S8_EEELi128ENS_6half_tEfNS_4arch4Sm80ELb0ELb0ELb1ELb0ELb1ELb0ELb1ELb0EEENS1_21CollectiveEpilogueFwdIS9_NS6_IJNS7_ILi1EEESF_SF_EEESA_SC_Li256ELb0ELb1ELb0ELb0EEENS1_19SingleTileSchedulerILb0ELb0ELb1ELi128EEEEEEEEEvNT_6ParamsE:
[----:B------:R-:W-:Y:S01]  /*0000*/  LDC R1, c[0x0][0x37c] ;  /* 0x0000df00ff017b82 */ /* 0x000fe20000000800 */
[----:B------:R-:W-:Y:S05]  /*0010*/  EXIT ;  /* 0x000000000000794d */ /* 0x000fea0003800000 */
.L_x_0:
[----:B------:R-:W-:-:S00]  /*0020*/  BRA `(.L_x_0) ;  /* 0xfffffffc00fc7947 */ /* 0x000fc0000383ffff */
[----:B------:R-:W-:-:S00]  /*0030*/  NOP ;  /* 0x0000000000007918 */ /* 0x000fc00000000000 */
        /* <DEDUP_REMOVED lines=12> */
.L_x_18:


//--------------------- .text._ZN7cutlass13device_kernelIN5flash19enable_sm80_to_sm89INS1_16FlashAttnFwdSm80INS1_25CollectiveMainloopFwdSm80ILi8ELi1ELb1EN4cute5tupleIJNS5_1CILi128EEES8_S8_EEELi128ENS_6half_tEfNS_4arch4Sm80ELb0ELb0ELb1ELb1ELb1ELb0ELb1ELb0EEENS1_21CollectiveEpilogueFwdIS9_NS6_IJNS7_ILi1EEESF_SF_EEESA_SC_Li256ELb1ELb1ELb0ELb0EEENS1_19SingleTileSchedulerILb1ELb0ELb1ELi128EEEEEEEEEvNT_6ParamsE --------------------------
	.section	.text._ZN7cutlass13device_kernelIN5flash19enable_sm80_to_sm89INS1_16FlashAttnFwdSm80INS1_25CollectiveMainloopFwdSm80ILi8ELi1ELb1EN4cute5tupleIJNS5_1CILi128EEES8_S8_EEELi128ENS_6half_tEfNS_4arch4Sm80ELb0ELb0ELb1ELb1ELb1ELb0ELb1ELb0EEENS1_21CollectiveEpilogueFwdIS9_NS6_IJNS7_ILi1EEESF_SF_EEESA_SC_Li256ELb1ELb1ELb0ELb0EEENS1_19SingleTileSchedulerILb1ELb0ELb1ELi128EEEEEEEEEvNT_6ParamsE,"ax",@progbits
	.align	128
.text._ZN7cutlass13device_kernelIN5flash19enable_sm80_to_sm89INS1_16FlashAttnFwdSm80INS1_25CollectiveMainloopFwdSm80ILi8ELi1ELb1EN4cute5tupleIJNS5_1CILi128EEES8_S8_EEELi128ENS_6half_tEfNS_4arch4Sm80ELb0ELb0ELb1ELb1ELb1ELb0ELb1ELb0EEENS1_21CollectiveEpilogueFwdIS9_NS6_IJNS7_ILi1EEESF_SF_EEESA_SC_Li256ELb1ELb1ELb0ELb0EEENS1_19SingleTileSchedulerILb1ELb0ELb1ELi128EEEEEEEEEvNT_6ParamsE:
        .type           _ZN7cutlass13device_kernelIN5flash19enable_sm80_to_sm89INS1_16FlashAttnFwdSm80INS1_25CollectiveMainloopFwdSm80ILi8ELi1ELb1EN4cute5tupleIJNS5_1CILi128EEES8_S8_EEELi128ENS_6half_tEfNS_4arch4Sm80ELb0ELb0ELb1ELb1ELb1ELb0ELb1ELb0EEENS1_21CollectiveEpilogueFwdIS9_NS6_IJNS7_ILi1EEESF_SF_EEESA_SC_Li256ELb1ELb1ELb0ELb0EEENS1_19SingleTileSchedulerILb1ELb0ELb1ELi128EEEEEEEEEvNT_6ParamsE,@function
        .size           _ZN7cutlass13device_kernelIN5flash19enable_sm80_to_sm89INS1_16FlashAttnFwdSm80INS1_25CollectiveMainloopFwdSm80ILi8ELi1ELb1EN4cute5tupleIJNS5_1CILi128EEES8_S8_EEELi128ENS_6half_tEfNS_4arch4Sm80ELb0ELb0ELb1ELb1ELb1ELb0ELb1ELb0EEENS1_21CollectiveEpilogueFwdIS9_NS6_IJNS7_ILi1EEESF_SF_EEESA_SC_Li256ELb1ELb1ELb0ELb0EEENS1_19SingleTileSchedulerILb1ELb0ELb1ELi128EEEEEEEEEvNT_6ParamsE,(.L_x_19 - _ZN7cutlass13device_kernelIN5flash19enable_sm80_to_sm89INS1_16FlashAttnFwdSm80INS1_25CollectiveMainloopFwdSm80ILi8ELi1ELb1EN4cute5tupleIJNS5_1CILi128EEES8_S8_EEELi128ENS_6half_tEfNS_4arch4Sm80ELb0ELb0ELb1ELb1ELb1ELb0ELb1ELb0EEENS1_21CollectiveEpilogueFwdIS9_NS6_IJNS7_ILi1EEESF_SF_EEESA_SC_Li256ELb1ELb1ELb0ELb0EEENS1_19SingleTileSchedulerILb1ELb0ELb1ELi128EEEEEEEEEvNT_6ParamsE)
        .other          _ZN7cutlass13device_kernelIN5flash19enable_sm80_to_sm89INS1_16FlashAttnFwdSm80INS1_25CollectiveMainloopFwdSm80ILi8ELi1ELb1EN4cute5tupleIJNS5_1CILi128EEES8_S8_EEELi128ENS_6half_tEfNS_4arch4Sm80ELb0ELb0ELb1ELb1ELb1ELb0ELb1ELb0EEENS1_21CollectiveEpilogueFwdIS9_NS6_IJNS7_ILi1EEESF_SF_EEESA_SC_Li256ELb1ELb1ELb0ELb0EEENS1_19SingleTileSchedulerILb1ELb0ELb1ELi128EEEEEEEEEvNT_6ParamsE,@"STO_CUDA_ENTRY STV_DEFAULT"
_ZN7cutlass13device_kernelIN5flash19enable_sm80_to_sm89INS1_16FlashAttnFwdSm80INS1_25CollectiveMainloopFwdSm80ILi8ELi1ELb1EN4cute5tupleIJNS5_1CILi128EEES8_S8_EEELi128ENS_6half_tEfNS_4arch4Sm80ELb0ELb0ELb1ELb1ELb1ELb0ELb1ELb0EEENS1_21CollectiveEpilogueFwdIS9_NS6_IJNS7_ILi1EEESF_SF_EEESA_SC_Li256ELb1ELb1ELb0ELb0EEENS1_19SingleTileSchedulerILb1ELb0ELb1ELi128EEEEEEEEEvNT_6ParamsE:
[----:B------:R-:W-:Y:S01]  /*0000*/  LDC R1, c[0x0][0x37c] ;  /* 0x0000df00ff017b82 */ /* 0x000fe20000000800 */
[----:B------:R-:W-:Y:S05]  /*0010*/  EXIT ;  /* 0x000000000000794d */ /* 0x000fea0003800000 */
.L_x_1:
        /* <DEDUP_REMOVED lines=14> */
.L_x_19:


//--------------------- .text._ZN7cutlass13device_kernelIN5flash19enable_sm80_to_sm89INS1_16FlashAttnFwdSm80INS1_25CollectiveMainloopFwdSm80ILi8ELi1ELb1EN4cute5tupleIJNS5_1CILi128EEES8_S8_EEELi128ENS_6half_tEfNS_4arch4Sm80ELb0ELb0ELb1ELb1ELb1ELb1ELb1ELb0EEENS1_21CollectiveEpilogueFwdIS9_NS6_IJNS7_ILi1EEESF_SF_EEESA_SC_Li256ELb1ELb1ELb0ELb0EEENS1_19SingleTileSchedulerILb1ELb0ELb1ELi128EEEEEEEEEvNT_6ParamsE --------------------------
	.section	.text._ZN7cutlass13device_kernelIN5flash19enable_sm80_to_sm89INS1_16FlashAttnFwdSm80INS1_25CollectiveMainloopFwdSm80ILi8ELi1ELb1EN4cute5tupleIJNS5_1CILi128EEES8_S8_EEELi128ENS_6half_tEfNS_4arch4Sm80ELb0ELb0ELb1ELb1ELb1ELb1ELb1ELb0EEENS1_21CollectiveEpilogueFwdIS9_NS6_IJNS7_ILi1EEESF_SF_EEESA_SC_Li256ELb1ELb1ELb0ELb0EEENS1_19SingleTileSchedulerILb1ELb0ELb1ELi128EEEEEEEEEvNT_6ParamsE,"ax",@progbits
	.align	128
.text._ZN7cutlass13device_kernelIN5flash19enable_sm80_to_sm89INS1_16FlashAttnFwdSm80INS1_25CollectiveMainloopFwdSm80ILi8ELi1ELb1EN4cute5tupleIJNS5_1CILi128EEES8_S8_EEELi128ENS_6half_tEfNS_4arch4Sm80ELb0ELb0ELb1ELb1ELb1ELb1ELb1ELb0EEENS1_21CollectiveEpilogueFwdIS9_NS6_IJNS7_ILi1EEESF_SF_EEESA_SC_Li256ELb1ELb1ELb0ELb0EEENS1_19SingleTileSchedulerILb1ELb0ELb1ELi128EEEEEEEEEvNT_6ParamsE:
        .type           _ZN7cutlass13device_kernelIN5flash19enable_sm80_to_sm89INS1_16FlashAttnFwdSm80INS1_25CollectiveMainloopFwdSm80ILi8ELi1ELb1EN4cute5tupleIJNS5_1CILi128EEES8_S8_EEELi128ENS_6half_tEfNS_4arch4Sm80ELb0ELb0ELb1ELb1ELb1ELb1ELb1ELb0EEENS1_21CollectiveEpilogueFwdIS9_NS6_IJNS7_ILi1EEESF_SF_EEESA_SC_Li256ELb1ELb1ELb0ELb0EEENS1_19SingleTileSchedulerILb1ELb0ELb1ELi128EEEEEEEEEvNT_6ParamsE,@function
        .size           _ZN7cutlass13device_kernelIN5flash19enable_sm80_to_sm89INS1_16FlashAttnFwdSm80INS1_25CollectiveMainloopFwdSm80ILi8ELi1ELb1EN4cute5tupleIJNS5_1CILi128EEES8_S8_EEELi128ENS_6half_tEfNS_4arch4Sm80ELb0ELb0ELb1ELb1ELb1ELb1ELb1ELb0EEENS1_21CollectiveEpilogueFwdIS9_NS6_IJNS7_ILi1EEESF_SF_EEESA_SC_Li256ELb1ELb1ELb0ELb0EEENS1_19SingleTileSchedulerILb1ELb0ELb1ELi128EEEEEEEEEvNT_6ParamsE,(.L_x_20 - _ZN7cutlass13device_kernelIN5flash19enable_sm80_to_sm89INS1_16FlashAttnFwdSm80INS1_25CollectiveMainloopFwdSm80ILi8ELi1ELb1EN4cute5tupleIJNS5_1CILi128EEES8_S8_EEELi128ENS_6half_tEfNS_4arch4Sm80ELb0ELb0ELb1ELb1ELb1ELb1ELb1ELb0EEENS1_21CollectiveEpilogueFwdIS9_NS6_IJNS7_ILi1EEESF_SF_EEESA_SC_Li256ELb1ELb1ELb0ELb0EEENS1_19SingleTileSchedulerILb1ELb0ELb1ELi128EEEEEEEEEvNT_6ParamsE)
        .other          _ZN7cutlass13device_kernelIN5flash19enable_sm80_to_sm89INS1_16FlashAttnFwdSm80INS1_25CollectiveMainloopFwdSm80ILi8ELi1ELb1EN4cute5tupleIJNS5_1CILi128EEES8_S8_EEELi128ENS_6half_tEfNS_4arch4Sm80ELb0ELb0ELb1ELb1ELb1ELb1ELb1ELb0EEENS1_21CollectiveEpilogueFwdIS9_NS6_IJNS7_ILi1EEESF_SF_EEESA_SC_Li256ELb1ELb1ELb0ELb0EEENS1_19SingleTileSchedulerILb1ELb0ELb1ELi128EEEEEEEEEvNT_6ParamsE,@"STO_CUDA_ENTRY STV_DEFAULT"
_ZN7cutlass13device_kernelIN5flash19enable_sm80_to_sm89INS1_16FlashAttnFwdSm80INS1_25CollectiveMainloopFwdSm80ILi8ELi1ELb1EN4cute5tupleIJNS5_1CILi128EEES8_S8_EEELi128ENS_6half_tEfNS_4arch4Sm80ELb0ELb0ELb1ELb1ELb1ELb1ELb1ELb0EEENS1_21CollectiveEpilogueFwdIS9_NS6_IJNS7_ILi1EEESF_SF_EEESA_SC_Li256ELb1ELb1ELb0ELb0EEENS1_19SingleTileSchedulerILb1ELb0ELb1ELi128EEEEEEEEEvNT_6ParamsE:
[----:B------:R-:W-:Y:S01]  /*0000*/  LDC R1, c[0x0][0x37c] ;  /* 0x0000df00ff017b82 */ /* 0x000fe20000000800 */
[----:B------:R-:W-:Y:S05]  /*0010*/  EXIT ;  /* 0x000000000000794d */ /* 0x000fea0003800000 */
.L_x_2:
        /* <DEDUP_REMOVED lines=14> */
.L_x_20:


//--------------------- .text._ZN7cutlass13device_kernelIN5flash19enable_sm80_to_sm89INS1_16FlashAttnFwdSm80INS1_25CollectiveMainloopFwdSm80ILi8ELi1ELb1EN4cute5tupleIJNS5_1CILi128EEENS7_ILi96EEES8_EEELi128ENS_6half_tEfNS_4arch4Sm80ELb0ELb1ELb1ELb0ELb1ELb0ELb1ELb0EEENS1_21CollectiveEpilogueFwdINS6_IJS8_S8_S9_EEENS6_IJNS7_ILi1EEESH_SH_EEESB_SD_Li256ELb0ELb1ELb0ELb0EEENS1_19SingleTileSchedulerILb0ELb0ELb1ELi128EEEEEEEEEvNT_6ParamsE --------------------------
	.section	.text._ZN7cutlass13device_kernelIN5flash19enable_sm80_to_sm89INS1_16FlashAttnFwdSm80INS1_25CollectiveMainloopFwdSm80ILi8ELi1ELb1EN4cute5tupleIJNS5_1CILi128EEENS7_ILi96EEES8_EEELi128ENS_6half_tEfNS_4arch4Sm80ELb0ELb1ELb1ELb0ELb1ELb0ELb1ELb0EEENS1_21CollectiveEpilogueFwdINS6_IJS8_S8_S9_EEENS6_IJNS7_ILi1EEESH_SH_EEESB_SD_Li256ELb0ELb1ELb0ELb0EEENS1_19SingleTileSchedulerILb0ELb0ELb1ELi128EEEEEEEEEvNT_6ParamsE,"ax",@progbits
	.align	128
.text._ZN7cutlass13device_kernelIN5flash19enable_sm80_to_sm89INS1_16FlashAttnFwdSm80INS1_25CollectiveMainloopFwdSm80ILi8ELi1ELb1EN4cute5tupleIJNS5_1CILi128EEENS7_ILi96EEES8_EEELi128ENS_6half_tEfNS_4arch4Sm80ELb0ELb1ELb1ELb0ELb1ELb0ELb1ELb0EEENS1_21CollectiveEpilogueFwdINS6_IJS8_S8_S9_EEENS6_IJNS7_ILi1EEESH_SH_EEESB_SD_Li256ELb0ELb1ELb0ELb0EEENS1_19SingleTileSchedulerILb0ELb0ELb1ELi128EEEEEEEEEvNT_6ParamsE:
        .type           _ZN7cutlass13device_kernelIN5flash19enable_sm80_to_sm89INS1_16FlashAttnFwdSm80INS1_25CollectiveMainloopFwdSm80ILi8ELi1ELb1EN4cute5tupleIJNS5_1CILi128EEENS7_ILi96EEES8_EEELi128ENS_6half_tEfNS_4arch4Sm80ELb0ELb1ELb1ELb0ELb1ELb0ELb1ELb0EEENS1_21CollectiveEpilogueFwdINS6_IJS8_S8_S9_EEENS6_IJNS7_ILi1EEESH_SH_EEESB_SD_Li256ELb0ELb1ELb0ELb0EEENS1_19SingleTileSchedulerILb0ELb0ELb1ELi128EEEEEEEEEvNT_6ParamsE,@function
        .size           _ZN7cutlass13device_kernelIN5flash19enable_sm80_to_sm89INS1_16FlashAttnFwdSm80INS1_25CollectiveMainloopFwdSm80ILi8ELi1ELb1EN4cute5tupleIJNS5_1CILi128EEENS7_ILi96EEES8_EEELi128ENS_6half_tEfNS_4arch4Sm80ELb0ELb1ELb1ELb0ELb1ELb0ELb1ELb0EEENS1_21CollectiveEpilogueFwdINS6_IJS8_S8_S9_EEENS6_IJNS7_ILi1EEESH_SH_EEESB_SD_Li256ELb0ELb1ELb0ELb0EEENS1_19SingleTileSchedulerILb0ELb0ELb1ELi128EEEEEEEEEvNT_6ParamsE,(.L_x_21 - _ZN7cutlass13device_kernelIN5flash19enable_sm80_to_sm89INS1_16FlashAttnFwdSm80INS1_25CollectiveMainloopFwdSm80ILi8ELi1ELb1EN4cute5tupleIJNS5_1CILi128EEENS7_ILi96EEES8_EEELi128ENS_6half_tEfNS_4arch4Sm80ELb0ELb1ELb1ELb0ELb1ELb0ELb1ELb0EEENS1_21CollectiveEpilogueFwdINS6_IJS8_S8_S9_EEENS6_IJNS7_ILi1EEESH_SH_EEESB_SD_Li256ELb0ELb1ELb0ELb0EEENS1_19SingleTileSchedulerILb0ELb0ELb1ELi128EEEEEEEEEvNT_6ParamsE)
        .other          _ZN7cutlass13device_kernelIN5flash19enable_sm80_to_sm89INS1_16FlashAttnFwdSm80INS1_25CollectiveMainloopFwdSm80ILi8ELi1ELb1EN4cute5tupleIJNS5_1CILi128EEENS7_ILi96EEES8_EEELi128ENS_6half_tEfNS_4arch4Sm80ELb0ELb1ELb1ELb0ELb1ELb0ELb1ELb0EEENS1_21CollectiveEpilogueFwdINS6_IJS8_S8_S9_EEENS6_IJNS7_ILi1EEESH_SH_EEESB_SD_Li256ELb0ELb1ELb0ELb0EEENS1_19SingleTileSchedulerILb0ELb0ELb1ELi128EEEEEEEEEvNT_6ParamsE,@"STO_CUDA_ENTRY STV_DEFAULT"
_ZN7cutlass13device_kernelIN5flash19enable_sm80_to_sm89INS1_16FlashAttnFwdSm80INS1_25CollectiveMainloopFwdSm80ILi8ELi1ELb1EN4cute5tupleIJNS5_1CILi128EEENS7_ILi96EEES8_EEELi128ENS_6half_tEfNS_4arch4Sm80ELb0ELb1ELb1ELb0ELb1ELb0ELb1ELb0EEENS1_21CollectiveEpilogueFwdINS6_IJS8_S8_S9_EEENS6_IJNS7_ILi1EEESH_SH_EEESB_SD_Li256ELb0ELb1ELb0ELb0EEENS1_19SingleTileSchedulerILb0ELb0ELb1ELi128EEEEEEEEEvNT_6ParamsE:
[----:B------:R-:W-:Y:S01]  /*0000*/  LDC R1, c[0x0][0x37c] ;  /* 0x0000df00ff017b82 */ /* 0x000fe20000000800 */
[----:B------:R-:W-:Y:S05]  /*0010*/  EXIT ;  /* 0x000000000000794d */ /* 0x000fea0003800000 */
.L_x_3:
        /* <DEDUP_REMOVED lines=14> */
.L_x_21:


//--------------------- .text._ZN7cutlass13device_kernelIN5flash19enable_sm80_to_sm89INS1_16FlashAttnFwdSm80INS1_25CollectiveMainloopFwdSm80ILi8ELi1ELb1EN4cute5tupleIJNS5_1CILi128EEENS7_ILi96EEES8_EEELi128ENS_6half_tEfNS_4arch4Sm80ELb0ELb1ELb1ELb1ELb1ELb0ELb1ELb0EEENS1_21CollectiveEpilogueFwdINS6_IJS8_S8_S9_EEENS6_IJNS7_ILi1EEESH_SH_EEESB_SD_Li256ELb1ELb1ELb0ELb0EEENS1_19SingleTileSchedulerILb1ELb0ELb1ELi128EEEEEEEEEvNT_6ParamsE --------------------------
	.section	.text._ZN7cutlass13device_kernelIN5flash19enable_sm80_to_sm89INS1_16FlashAttnFwdSm80INS1_25CollectiveMainloopFwdSm80ILi8ELi1ELb1EN4cute5tupleIJNS5_1CILi128EEENS7_ILi96EEES8_EEELi128ENS_6half_tEfNS_4arch4Sm80ELb0ELb1ELb1ELb1ELb1ELb0ELb1ELb0EEENS1_21CollectiveEpilogueFwdINS6_IJS8_S8_S9_EEENS6_IJNS7_ILi1EEESH_SH_EEESB_SD_Li256ELb1ELb1ELb0ELb0EEENS1_19SingleTileSchedulerILb1ELb0ELb1ELi128EEEEEEEEEvNT_6ParamsE,"ax",@progbits
	.align	128
.text._ZN7cutlass13device_kernelIN5flash19enable_sm80_to_sm89INS1_16FlashAttnFwdSm80INS1_25CollectiveMainloopFwdSm80ILi8ELi1ELb1EN4cute5tupleIJNS5_1CILi128EEENS7_ILi96EEES8_EEELi128ENS_6half_tEfNS_4arch4Sm80ELb0ELb1ELb1ELb1ELb1ELb0ELb1ELb0EEENS1_21CollectiveEpilogueFwdINS6_IJS8_S8_S9_EEENS6_IJNS7_ILi1EEESH_SH_EEESB_SD_Li256ELb1ELb1ELb0ELb0EEENS1_19SingleTileSchedulerILb1ELb0ELb1ELi128EEEEEEEEEvNT_6ParamsE:
        .type           _ZN7cutlass13device_kernelIN5flash19enable_sm80_to_sm89INS1_16FlashAttnFwdSm80INS1_25CollectiveMainloopFwdSm80ILi8ELi1ELb1EN4cute5tupleIJNS5_1CILi128EEENS7_ILi96EEES8_EEELi128ENS_6half_tEfNS_4arch4Sm80ELb0ELb1ELb1ELb1ELb1ELb0ELb1ELb0EEENS1_21CollectiveEpilogueFwdINS6_IJS8_S8_S9_EEENS6_IJNS7_ILi1EEESH_SH_EEESB_SD_Li256ELb1ELb1ELb0ELb0EEENS1_19SingleTileSchedulerILb1ELb0ELb1ELi128EEEEEEEEEvNT_6ParamsE,@function
        .size           _ZN7cutlass13device_kernelIN5flash19enable_sm80_to_sm89INS1_16FlashAttnFwdSm80INS1_25CollectiveMainloopFwdSm80ILi8ELi1ELb1EN4cute5tupleIJNS5_1CILi128EEENS7_ILi96EEES8_EEELi128ENS_6half_tEfNS_4arch4Sm80ELb0ELb1ELb1ELb1ELb1ELb0ELb1ELb0EEENS1_21CollectiveEpilogueFwdINS6_IJS8_S8_S9_EEENS6_IJNS7_ILi1EEESH_SH_EEESB_SD_Li256ELb1ELb1ELb0ELb0EEENS1_19SingleTileSchedulerILb1ELb0ELb1ELi128EEEEEEEEEvNT_6ParamsE,(.L_x_22 - _ZN7cutlass13device_kernelIN5flash19enable_sm80_to_sm89INS1_16FlashAttnFwdSm80INS1_25CollectiveMainloopFwdSm80ILi8ELi1ELb1EN4cute5tupleIJNS5_1CILi128EEENS7_ILi96EEES8_EEELi128ENS_6half_tEfNS_4arch4Sm80ELb0ELb1ELb1ELb1ELb1ELb0ELb1ELb0EEENS1_21CollectiveEpilogueFwdINS6_IJS8_S8_S9_EEENS6_IJNS7_ILi1EEESH_SH_EEESB_SD_Li256ELb1ELb1ELb0ELb0EEENS1_19SingleTileSchedulerILb1ELb0ELb1ELi128EEEEEEEEEvNT_6ParamsE)
        .other          _ZN7cutlass13device_kernelIN5flash19enable_sm80_to_sm89INS1_16FlashAttnFwdSm80INS1_25CollectiveMainloopFwdSm80ILi8ELi1ELb1EN4cute5tupleIJNS5_1CILi128EEENS7_ILi96EEES8_EEELi128ENS_6half_tEfNS_4arch4Sm80ELb0ELb1ELb1ELb1ELb1ELb0ELb1ELb0EEENS1_21CollectiveEpilogueFwdINS6_IJS8_S8_S9_EEENS6_IJNS7_ILi1EEESH_SH_EEESB_SD_Li256ELb1ELb1ELb0ELb0EEENS1_19SingleTileSchedulerILb1ELb0ELb1ELi128EEEEEEEEEvNT_6ParamsE,@"STO_CUDA_ENTRY STV_DEFAULT"
_ZN7cutlass13device_kernelIN5flash19enable_sm80_to_sm89INS1_16FlashAttnFwdSm80INS1_25CollectiveMainloopFwdSm80ILi8ELi1ELb1EN4cute5tupleIJNS5_1CILi128EEENS7_ILi96EEES8_EEELi128ENS_6half_tEfNS_4arch4Sm80ELb0ELb1ELb1ELb1ELb1ELb0ELb1ELb0EEENS1_21CollectiveEpilogueFwdINS6_IJS8_S8_S9_EEENS6_IJNS7_ILi1EEESH_SH_EEESB_SD_Li256ELb1ELb1ELb0ELb0EEENS1_19SingleTileSchedulerILb1ELb0ELb1ELi128EEEEEEEEEvNT_6ParamsE:
[----:B------:R-:W-:Y:S01]  /*0000*/  LDC R1, c[0x0][0x37c] ;  /* 0x0000df00ff017b82 */ /* 0x000fe20000000800 */
[----:B------:R-:W-:Y:S05]  /*0010*/  EXIT ;  /* 0x000000000000794d */ /* 0x000fea0003800000 */
.L_x_4:
        /* <DEDUP_REMOVED lines=14> */
.L_x_22:


//--------------------- .text._ZN7cutlass13device_kernelIN5flash19enable_sm80_to_sm89INS1_16FlashAttnFwdSm80INS1_25CollectiveMainloopFwdSm80ILi8ELi1ELb1EN4cute5tupleIJNS5_1CILi128EEENS7_ILi96EEES8_EEELi128ENS_6half_tEfNS_4arch4Sm80ELb0ELb1ELb1ELb1ELb1ELb1ELb1ELb0EEENS1_21CollectiveEpilogueFwdINS6_IJS8_S8_S9_EEENS6_IJNS7_ILi1EEESH_SH_EEESB_SD_Li256ELb1ELb1ELb0ELb0EEENS1_19SingleTileSchedulerILb1ELb0ELb1ELi128EEEEEEEEEvNT_6ParamsE --------------------------
	.section	.text._ZN7cutlass13device_kernelIN5flash19enable_sm80_to_sm89INS1_16FlashAttnFwdSm80INS1_25CollectiveMainloopFwdSm80ILi8ELi1ELb1EN4cute5tupleIJNS5_1CILi128EEENS7_ILi96EEES8_EEELi128ENS_6half_tEfNS_4arch4Sm80ELb0ELb1ELb1ELb1ELb1ELb1ELb1ELb0EEENS1_21CollectiveEpilogueFwdINS6_IJS8_S8_S9_EEENS6_IJNS7_ILi1EEESH_SH_EEESB_SD_Li256ELb1ELb1ELb0ELb0EEENS1_19SingleTileSchedulerILb1ELb0ELb1ELi128EEEEEEEEEvNT_6ParamsE,"ax",@progbits
	.align	128
.text._ZN7cutlass13device_kernelIN5flash19enable_sm80_to_sm89INS1_16FlashAttnFwdSm80INS1_25CollectiveMainloopFwdSm80ILi8ELi1ELb1EN4cute5tupleIJNS5_1CILi128EEENS7_ILi96EEES8_EEELi128ENS_6half_tEfNS_4arch4Sm80ELb0ELb1ELb1ELb1ELb1ELb1ELb1ELb0EEENS1_21CollectiveEpilogueFwdINS6_IJS8_S8_S9_EEENS6_IJNS7_ILi1EEESH_SH_EEESB_SD_Li256ELb1ELb1ELb0ELb0EEENS1_19SingleTileSchedulerILb1ELb0ELb1ELi128EEEEEEEEEvNT_6ParamsE:
        .type           _ZN7cutlass13device_kernelIN5flash19enable_sm80_to_sm89INS1_16FlashAttnFwdSm80INS1_25CollectiveMainloopFwdSm80ILi8ELi1ELb1EN4cute5tupleIJNS5_1CILi128EEENS7_ILi96EEES8_EEELi128ENS_6half_tEfNS_4arch4Sm80ELb0ELb1ELb1ELb1ELb1ELb1ELb1ELb0EEENS1_21CollectiveEpilogueFwdINS6_IJS8_S8_S9_EEENS6_IJNS7_ILi1EEESH_SH_EEESB_SD_Li256ELb1ELb1ELb0ELb0EEENS1_19SingleTileSchedulerILb1ELb0ELb1ELi128EEEEEEEEEvNT_6ParamsE,@function
        .size           _ZN7cutlass13device_kernelIN5flash19enable_sm80_to_sm89INS1_16FlashAttnFwdSm80INS1_25CollectiveMainloopFwdSm80ILi8ELi1ELb1EN4cute5tupleIJNS5_1CILi128EEENS7_ILi96EEES8_EEELi128ENS_6half_tEfNS_4arch4Sm80ELb0ELb1ELb1ELb1ELb1ELb1ELb1ELb0EEENS1_21CollectiveEpilogueFwdINS6_IJS8_S8_S9_EEENS6_IJNS7_ILi1EEESH_SH_EEESB_SD_Li256ELb1ELb1ELb0ELb0EEENS1_19SingleTileSchedulerILb1ELb0ELb1ELi128EEEEEEEEEvNT_6ParamsE,(.L_x_23 - _ZN7cutlass13device_kernelIN5flash19enable_sm80_to_sm89INS1_16FlashAttnFwdSm80INS1_25CollectiveMainloopFwdSm80ILi8ELi1ELb1EN4cute5tupleIJNS5_1CILi128EEENS7_ILi96EEES8_EEELi128ENS_6half_tEfNS_4arch4Sm80ELb0ELb1ELb1ELb1ELb1ELb1ELb1ELb0EEENS1_21CollectiveEpilogueFwdINS6_IJS8_S8_S9_EEENS6_IJNS7_ILi1EEESH_SH_EEESB_SD_Li256ELb1ELb1ELb0ELb0EEENS1_19SingleTileSchedulerILb1ELb0ELb1ELi128EEEEEEEEEvNT_6ParamsE)
        .other          _ZN7cutlass13device_kernelIN5flash19enable_sm80_to_sm89INS1_16FlashAttnFwdSm80INS1_25CollectiveMainloopFwdSm80ILi8ELi1ELb1EN4cute5tupleIJNS5_1CILi128EEENS7_ILi96EEES8_EEELi128ENS_6half_tEfNS_4arch4Sm80ELb0ELb1ELb1ELb1ELb1ELb1ELb1ELb0EEENS1_21CollectiveEpilogueFwdINS6_IJS8_S8_S9_EEENS6_IJNS7_ILi1EEESH_SH_EEESB_SD_Li256ELb1ELb1ELb0ELb0EEENS1_19SingleTileSchedulerILb1ELb0ELb1ELi128EEEEEEEEEvNT_6ParamsE,@"STO_CUDA_ENTRY STV_DEFAULT"
_ZN7cutlass13device_kernelIN5flash19enable_sm80_to_sm89INS1_16FlashAttnFwdSm80INS1_25CollectiveMainloopFwdSm80ILi8ELi1ELb1EN4cute5tupleIJNS5_1CILi128EEENS7_ILi96EEES8_EEELi128ENS_6half_tEfNS_4arch4Sm80ELb0ELb1ELb1ELb1ELb1ELb1ELb1ELb0EEENS1_21CollectiveEpilogueFwdINS6_IJS8_S8_S9_EEENS6_IJNS7_ILi1EEESH_SH_EEESB_SD_Li256ELb1ELb1ELb0ELb0EEENS1_19SingleTileSchedulerILb1ELb0ELb1ELi128EEEEEEEEEvNT_6ParamsE:
[----:B------:R-:W-:Y:S01]  /*0000*/  LDC R1, c[0x0][0x37c] ;  /* 0x0000df00ff017b82 */ /* 0x000fe20000000800 */
[----:B------:R-:W-:Y:S05]  /*0010*/  EXIT ;  /* 0x000000000000794d */ /* 0x000fea0003800000 */
.L_x_5:
        /* <DEDUP_REMOVED lines=14> */
.L_x_23:


//--------------------- .text._ZN7cutlass13device_kernelIN5flash19enable_sm80_to_sm89INS1_16FlashAttnFwdSm80INS1_25CollectiveMainloopFwdSm80ILi8ELi1ELb1EN4cute5tupleIJNS5_1CILi128EEES8_S8_EEELi128ENS_6half_tEfNS_4arch4Sm80ELb1ELb0ELb1ELb0ELb1ELb0ELb1ELb0EEENS1_21CollectiveEpilogueFwdIS9_NS6_IJNS7_ILi1EEESF_SF_EEESA_SC_Li256ELb0ELb1ELb0ELb0EEENS1_30DynamicPersistentTileSchedulerILi256ELi256ELb0ELb1ELb0EEEEEEEEEvNT_6ParamsE --------------------------
	.section	.text._ZN7cutlass13device_kernelIN5flash19enable_sm80_to_sm89INS1_16FlashAttnFwdSm80INS1_25CollectiveMainloopFwdSm80ILi8ELi1ELb1EN4cute5tupleIJNS5_1CILi128EEES8_S8_EEELi128ENS_6half_tEfNS_4arch4Sm80ELb1ELb0ELb1ELb0ELb1ELb0ELb1ELb0EEENS1_21CollectiveEpilogueFwdIS9_NS6_IJNS7_ILi1EEESF_SF_EEESA_SC_Li256ELb0ELb1ELb0ELb0EEENS1_30DynamicPersistentTileSchedulerILi256ELi256ELb0ELb1ELb0EEEEEEEEEvNT_6ParamsE,"ax",@progbits
	.align	128
.text._ZN7cutlass13device_kernelIN5flash19enable_sm80_to_sm89INS1_16FlashAttnFwdSm80INS1_25CollectiveMainloopFwdSm80ILi8ELi1ELb1EN4cute5tupleIJNS5_1CILi128EEES8_S8_EEELi128ENS_6half_tEfNS_4arch4Sm80ELb1ELb0ELb1ELb0ELb1ELb0ELb1ELb0EEENS1_21CollectiveEpilogueFwdIS9_NS6_IJNS7_ILi1EEESF_SF_EEESA_SC_Li256ELb0ELb1ELb0ELb0EEENS1_30DynamicPersistentTileSchedulerILi256ELi256ELb0ELb1ELb0EEEEEEEEEvNT_6ParamsE:
        .type           _ZN7cutlass13device_kernelIN5flash19enable_sm80_to_sm89INS1_16FlashAttnFwdSm80INS1_25CollectiveMainloopFwdSm80ILi8ELi1ELb1EN4cute5tupleIJNS5_1CILi128EEES8_S8_EEELi128ENS_6half_tEfNS_4arch4Sm80ELb1ELb0ELb1ELb0ELb1ELb0ELb1ELb0EEENS1_21CollectiveEpilogueFwdIS9_NS6_IJNS7_ILi1EEESF_SF_EEESA_SC_Li256ELb0ELb1ELb0ELb0EEENS1_30DynamicPersistentTileSchedulerILi256ELi256ELb0ELb1ELb0EEEEEEEEEvNT_6ParamsE,@function
        .size           _ZN7cutlass13device_kernelIN5flash19enable_sm80_to_sm89INS1_16FlashAttnFwdSm80INS1_25CollectiveMainloopFwdSm80ILi8ELi1ELb1EN4cute5tupleIJNS5_1CILi128EEES8_S8_EEELi128ENS_6half_tEfNS_4arch4Sm80ELb1ELb0ELb1ELb0ELb1ELb0ELb1ELb0EEENS1_21CollectiveEpilogueFwdIS9_NS6_IJNS7_ILi1EEESF_SF_EEESA_SC_Li256ELb0ELb1ELb0ELb0EEENS1_30DynamicPersistentTileSchedulerILi256ELi256ELb0ELb1ELb0EEEEEEEEEvNT_6ParamsE,(.L_x_24 - _ZN7cutlass13device_kernelIN5flash19enable_sm80_to_sm89INS1_16FlashAttnFwdSm80INS1_25CollectiveMainloopFwdSm80ILi8ELi1ELb1EN4cute5tupleIJNS5_1CILi128EEES8_S8_EEELi128ENS_6half_tEfNS_4arch4Sm80ELb1ELb0ELb1ELb0ELb1ELb0ELb1ELb0EEENS1_21CollectiveEpilogueFwdIS9_NS6_IJNS7_ILi1EEESF_SF_EEESA_SC_Li256ELb0ELb1ELb0ELb0EEENS1_30DynamicPersistentTileSchedulerILi256ELi256ELb0ELb1ELb0EEEEEEEEEvNT_6ParamsE)
        .other          _ZN7cutlass13device_kernelIN5flash19enable_sm80_to_sm89INS1_16FlashAttnFwdSm80INS1_25CollectiveMainloopFwdSm80ILi8ELi1ELb1EN4cute5tupleIJNS5_1CILi128EEES8_S8_EEELi128ENS_6half_tEfNS_4arch4Sm80ELb1ELb0ELb1ELb0ELb1ELb0ELb1ELb0EEENS1_21CollectiveEpilogueFwdIS9_NS6_IJNS7_ILi1EEESF_SF_EEESA_SC_Li256ELb0ELb1ELb0ELb0EEENS1_30DynamicPersistentTileSchedulerILi256ELi256ELb0ELb1ELb0EEEEEEEEEvNT_6ParamsE,@"STO_CUDA_ENTRY STV_DEFAULT"
_ZN7cutlass13device_kernelIN5flash19enable_sm80_to_sm89INS1_16FlashAttnFwdSm80INS1_25CollectiveMainloopFwdSm80ILi8ELi1ELb1EN4cute5tupleIJNS5_1CILi128EEES8_S8_EEELi128ENS_6half_tEfNS_4arch4Sm80ELb1ELb0ELb1ELb0ELb1ELb0ELb1ELb0EEENS1_21CollectiveEpilogueFwdIS9_NS6_IJNS7_ILi1EEESF_SF_EEESA_SC_Li256ELb0ELb1ELb0ELb0EEENS1_30DynamicPersistentTileSchedulerILi256ELi256ELb0ELb1ELb0EEEEEEEEEvNT_6ParamsE:
[----:B------:R-:W-:Y:S01]  /*0000*/  LDC R1, c[0x0][0x37c] ;  /* 0x0000df00ff017b82 */ /* 0x000fe20000000800 */
[----:B------:R-:W-:Y:S05]  /*0010*/  EXIT ;  /* 0x000000000000794d */ /* 0x000fea0003800000 */
.L_x_6:
        /* <DEDUP_REMOVED lines=14> */
.L_x_24:


//--------------------- .text._ZN7cutlass13device_kernelIN5flash19enable_sm80_to_sm89INS1_16FlashAttnFwdSm80INS1_25CollectiveMainloopFwdSm80ILi8ELi1ELb1EN4cute5tupleIJNS5_1CILi128EEES8_S8_EEELi128ENS_6half_tEfNS_4arch4Sm80ELb1ELb0ELb1ELb1ELb1ELb0ELb1ELb0EEENS1_21CollectiveEpilogueFwdIS9_NS6_IJNS7_ILi1EEESF_SF_EEESA_SC_Li256ELb1ELb1ELb0ELb0EEENS1_19SingleTileSchedulerILb1ELb0ELb1ELi128EEEEEEEEEvNT_6ParamsE --------------------------
	.section	.text._ZN7cutlass13device_kernelIN5flash19enable_sm80_to_sm89INS1_16FlashAttnFwdSm80INS1_25CollectiveMainloopFwdSm80ILi8ELi1ELb1EN4cute5tupleIJNS5_1CILi128EEES8_S8_EEELi128ENS_6half_tEfNS_4arch4Sm80ELb1ELb0ELb1ELb1ELb1ELb0ELb1ELb0EEENS1_21CollectiveEpilogueFwdIS9_NS6_IJNS7_ILi1EEESF_SF_EEESA_SC_Li256ELb1ELb1ELb0ELb0EEENS1_19SingleTileSchedulerILb1ELb0ELb1ELi128EEEEEEEEEvNT_6ParamsE,"ax",@progbits
	.align	128
.text._ZN7cutlass13device_kernelIN5flash19enable_sm80_to_sm89INS1_16FlashAttnFwdSm80INS1_25CollectiveMainloopFwdSm80ILi8ELi1ELb1EN4cute5tupleIJNS5_1CILi128EEES8_S8_EEELi128ENS_6half_tEfNS_4arch4Sm80ELb1ELb0ELb1ELb1ELb1ELb0ELb1ELb0EEENS1_21CollectiveEpilogueFwdIS9_NS6_IJNS7_ILi1EEESF_SF_EEESA_SC_Li256ELb1ELb1ELb0ELb0EEENS1_19SingleTileSchedulerILb1ELb0ELb1ELi128EEEEEEEEEvNT_6ParamsE:
        .type           _ZN7cutlass13device_kernelIN5flash19enable_sm80_to_sm89INS1_16FlashAttnFwdSm80INS1_25CollectiveMainloopFwdSm80ILi8ELi1ELb1EN4cute5tupleIJNS5_1CILi128EEES8_S8_EEELi128ENS_6half_tEfNS_4arch4Sm80ELb1ELb0ELb1ELb1ELb1ELb0ELb1ELb0EEENS1_21CollectiveEpilogueFwdIS9_NS6_IJNS7_ILi1EEESF_SF_EEESA_SC_Li256ELb1ELb1ELb0ELb0EEENS1_19SingleTileSchedulerILb1ELb0ELb1ELi128EEEEEEEEEvNT_6ParamsE,@function
        .size           _ZN7cutlass13device_kernelIN5flash19enable_sm80_to_sm89INS1_16FlashAttnFwdSm80INS1_25CollectiveMainloopFwdSm80ILi8ELi1ELb1EN4cute5tupleIJNS5_1CILi128EEES8_S8_EEELi128ENS_6half_tEfNS_4arch4Sm80ELb1ELb0ELb1ELb1ELb1ELb0ELb1ELb0EEENS1_21CollectiveEpilogueFwdIS9_NS6_IJNS7_ILi1EEESF_SF_EEESA_SC_Li256ELb1ELb1ELb0ELb0EEENS1_19SingleTileSchedulerILb1ELb0ELb1ELi128EEEEEEEEEvNT_6ParamsE,(.L_x_25 - _ZN7cutlass13device_kernelIN5flash19enable_sm80_to_sm89INS1_16FlashAttnFwdSm80INS1_25CollectiveMainloopFwdSm80ILi8ELi1ELb1EN4cute5tupleIJNS5_1CILi128EEES8_S8_EEELi128ENS_6half_tEfNS_4arch4Sm80ELb1ELb0ELb1ELb1ELb1ELb0ELb1ELb0EEENS1_21CollectiveEpilogueFwdIS9_NS6_IJNS7_ILi1EEESF_SF_EEESA_SC_Li256ELb1ELb1ELb0ELb0EEENS1_19SingleTileSchedulerILb1ELb0ELb1ELi128EEEEEEEEEvNT_6ParamsE)
        .other          _ZN7cutlass13device_kernelIN5flash19enable_sm80_to_sm89INS1_16FlashAttnFwdSm80INS1_25CollectiveMainloopFwdSm80ILi8ELi1ELb1EN4cute5tupleIJNS5_1CILi128EEES8_S8_EEELi128ENS_6half_tEfNS_4arch4Sm80ELb1ELb0ELb1ELb1ELb1ELb0ELb1ELb0EEENS1_21CollectiveEpilogueFwdIS9_NS6_IJNS7_ILi1EEESF_SF_EEESA_SC_Li256ELb1ELb1ELb0ELb0EEENS1_19SingleTileSchedulerILb1ELb0ELb1ELi128EEEEEEEEEvNT_6ParamsE,@"STO_CUDA_ENTRY STV_DEFAULT"
_ZN7cutlass13device_kernelIN5flash19enable_sm80_to_sm89INS1_16FlashAttnFwdSm80INS1_25CollectiveMainloopFwdSm80ILi8ELi1ELb1EN4cute5tupleIJNS5_1CILi128EEES8_S8_EEELi128ENS_6half_tEfNS_4arch4Sm80ELb1ELb0ELb1ELb1ELb1ELb0ELb1ELb0EEENS1_21CollectiveEpilogueFwdIS9_NS6_IJNS7_ILi1EEESF_SF_EEESA_SC_Li256ELb1ELb1ELb0ELb0EEENS1_19SingleTileSchedulerILb1ELb0ELb1ELi128EEEEEEEEEvNT_6ParamsE:
[----:B------:R-:W-:Y:S01]  /*0000*/  LDC R1, c[0x0][0x37c] ;  /* 0x0000df00ff017b82 */ /* 0x000fe20000000800 */
[----:B------:R-:W-:Y:S05]  /*0010*/  EXIT ;  /* 0x000000000000794d */ /* 0x000fea0003800000 */
.L_x_7:
        /* <DEDUP_REMOVED lines=14> */
.L_x_25:


//--------------------- .text._ZN7cutlass13device_kernelIN5flash19enable_sm80_to_sm89INS1_16FlashAttnFwdSm80INS1_25CollectiveMainloopFwdSm80ILi8ELi1ELb1EN4cute5tupleIJNS5_1CILi128EEES8_S8_EEELi128ENS_6half_tEfNS_4arch4Sm80ELb1ELb0ELb1ELb1ELb1ELb1ELb1ELb0EEENS1_21CollectiveEpilogueFwdIS9_NS6_IJNS7_ILi1EEESF_SF_EEESA_SC_Li256ELb1ELb1ELb0ELb0EEENS1_19SingleTileSchedulerILb1ELb0ELb1ELi128EEEEEEEEEvNT_6ParamsE --------------------------
	.section	.text._ZN7cutlass13device_kernelIN5flash19enable_sm80_to_sm89INS1_16FlashAttnFwdSm80INS1_25CollectiveMainloopFwdSm80ILi8ELi1ELb1EN4cute5tupleIJNS5_1CILi128EEES8_S8_EEELi128ENS_6half_tEfNS_4arch4Sm80ELb1ELb0ELb1ELb1ELb1ELb1ELb1ELb0EEENS1_21CollectiveEpilogueFwdIS9_NS6_IJNS7_ILi1EEESF_SF_EEESA_SC_Li256ELb1ELb1ELb0ELb0EEENS1_19SingleTileSchedulerILb1ELb0ELb1ELi128EEEEEEEEEvNT_6ParamsE,"ax",@progbits
	.align	128
.text._ZN7cutlass13device_kernelIN5flash19enable_sm80_to_sm89INS1_16FlashAttnFwdSm80INS1_25CollectiveMainloopFwdSm80ILi8ELi1ELb1EN4cute5tupleIJNS5_1CILi128EEES8_S8_EEELi128ENS_6half_tEfNS_4arch4Sm80ELb1ELb0ELb1ELb1ELb1ELb1ELb1ELb0EEENS1_21CollectiveEpilogueFwdIS9_NS6_IJNS7_ILi1EEESF_SF_EEESA_SC_Li256ELb1ELb1ELb0ELb0EEENS1_19SingleTileSchedulerILb1ELb0ELb1ELi128EEEEEEEEEvNT_6ParamsE:
        .type           _ZN7cutlass13device_kernelIN5flash19enable_sm80_to_sm89INS1_16FlashAttnFwdSm80INS1_25CollectiveMainloopFwdSm80ILi8ELi1ELb1EN4cute5tupleIJNS5_1CILi128EEES8_S8_EEELi128ENS_6half_tEfNS_4arch4Sm80ELb1ELb0ELb1ELb1ELb1ELb1ELb1ELb0EEENS1_21CollectiveEpilogueFwdIS9_NS6_IJNS7_ILi1EEESF_SF_EEESA_SC_Li256ELb1ELb1ELb0ELb0EEENS1_19SingleTileSchedulerILb1ELb0ELb1ELi128EEEEEEEEEvNT_6ParamsE,@function
        .size           _ZN7cutlass13device_kernelIN5flash19enable_sm80_to_sm89INS1_16FlashAttnFwdSm80INS1_25CollectiveMainloopFwdSm80ILi8ELi1ELb1EN4cute5tupleIJNS5_1CILi128EEES8_S8_EEELi128ENS_6half_tEfNS_4arch4Sm80ELb1ELb0ELb1ELb1ELb1ELb1ELb1ELb0EEENS1_21CollectiveEpilogueFwdIS9_NS6_IJNS7_ILi1EEESF_SF_EEESA_SC_Li256ELb1ELb1ELb0ELb0EEENS1_19SingleTileSchedulerILb1ELb0ELb1ELi128EEEEEEEEEvNT_6ParamsE,(.L_x_26 - _ZN7cutlass13device_kernelIN5flash19enable_sm80_to_sm89INS1_16FlashAttnFwdSm80INS1_25CollectiveMainloopFwdSm80ILi8ELi1ELb1EN4cute5tupleIJNS5_1CILi128EEES8_S8_EEELi128ENS_6half_tEfNS_4arch4Sm80ELb1ELb0ELb1ELb1ELb1ELb1ELb1ELb0EEENS1_21CollectiveEpilogueFwdIS9_NS6_IJNS7_ILi1EEESF_SF_EEESA_SC_Li256ELb1ELb1ELb0ELb0EEENS1_19SingleTileSchedulerILb1ELb0ELb1ELi128EEEEEEEEEvNT_6ParamsE)
        .other          _ZN7cutlass13device_kernelIN5flash19enable_sm80_to_sm89INS1_16FlashAttnFwdSm80INS1_25CollectiveMainloopFwdSm80ILi8ELi1ELb1EN4cute5tupleIJNS5_1CILi128EEES8_S8_EEELi128ENS_6half_tEfNS_4arch4Sm80ELb1ELb0ELb1ELb1ELb1ELb1ELb1ELb0EEENS1_21CollectiveEpilogueFwdIS9_NS6_IJNS7_ILi1EEESF_SF_EEESA_SC_Li256ELb1ELb1ELb0ELb0EEENS1_19SingleTileSchedulerILb1ELb0ELb1ELi128EEEEEEEEEvNT_6ParamsE,@"STO_CUDA_ENTRY STV_DEFAULT"
_ZN7cutlass13device_kernelIN5flash19enable_sm80_to_sm89INS1_16FlashAttnFwdSm80INS1_25CollectiveMainloopFwdSm80ILi8ELi1ELb1EN4cute5tupleIJNS5_1CILi128EEES8_S8_EEELi128ENS_6half_tEfNS_4arch4Sm80ELb1ELb0ELb1ELb1ELb1ELb1ELb1ELb0EEENS1_21CollectiveEpilogueFwdIS9_NS6_IJNS7_ILi1EEESF_SF_EEESA_SC_Li256ELb1ELb1ELb0ELb0EEENS1_19SingleTileSchedulerILb1ELb0ELb1ELi128EEEEEEEEEvNT_6ParamsE:
[----:B------:R-:W-:Y:S01]  /*0000*/  LDC R1, c[0x0][0x37c] ;  /* 0x0000df00ff017b82 */ /* 0x000fe20000000800 */
[----:B------:R-:W-:Y:S05]  /*0010*/  EXIT ;  /* 0x000000000000794d */ /* 0x000fea0003800000 */
.L_x_8:
        /* <DEDUP_REMOVED lines=14> */
.L_x_26:


//--------------------- .text._ZN7cutlass13device_kernelIN5flash19enable_sm80_to_sm89INS1_16FlashAttnFwdSm80INS1_25CollectiveMainloopFwdSm80ILi4ELi1ELb0EN4cute5tupleIJNS5_1CILi128EEENS7_ILi64EEES8_EEELi128ENS_6half_tEfNS_4arch4Sm80ELb0ELb0ELb1ELb0ELb1ELb0ELb1ELb0EEENS1_21CollectiveEpilogueFwdINS6_IJS8_S8_S9_EEENS6_IJNS7_ILi1EEESH_SH_EEESB_SD_Li128ELb0ELb1ELb0ELb0EEENS1_19SingleTileSchedulerILb0ELb0ELb1ELi128EEEEEEEEEvNT_6ParamsE --------------------------
	.section	.text._ZN7cutlass13device_kernelIN5flash19enable_sm80_to_sm89INS1_16FlashAttnFwdSm80INS1_25CollectiveMainloopFwdSm80ILi4ELi1ELb0EN4cute5tupleIJNS5_1CILi128EEENS7_ILi64EEES8_EEELi128ENS_6half_tEfNS_4arch4Sm80ELb0ELb0ELb1ELb0ELb1ELb0ELb1ELb0EEENS1_21CollectiveEpilogueFwdINS6_IJS8_S8_S9_EEENS6_IJNS7_ILi1EEESH_SH_EEESB_SD_Li128ELb0ELb1ELb0ELb0EEENS1_19SingleTileSchedulerILb0ELb0ELb1ELi128EEEEEEEEEvNT_6ParamsE,"ax",@progbits
	.align	128
.text._ZN7cutlass13device_kernelIN5flash19enable_sm80_to_sm89INS1_16FlashAttnFwdSm80INS1_25CollectiveMainloopFwdSm80ILi4ELi1ELb0EN4cute5tupleIJNS5_1CILi128EEENS7_ILi64EEES8_EEELi128ENS_6half_tEfNS_4arch4Sm80ELb0ELb0ELb1ELb0ELb1ELb0ELb1ELb0EEENS1_21CollectiveEpilogueFwdINS6_IJS8_S8_S9_EEENS6_IJNS7_ILi1EEESH_SH_EEESB_SD_Li128ELb0ELb1ELb0ELb0EEENS1_19SingleTileSchedulerILb0ELb0ELb1ELi128EEEEEEEEEvNT_6ParamsE:
        .type           _ZN7cutlass13device_kernelIN5flash19enable_sm80_to_sm89INS1_16FlashAttnFwdSm80INS1_25CollectiveMainloopFwdSm80ILi4ELi1ELb0EN4cute5tupleIJNS5_1CILi128EEENS7_ILi64EEES8_EEELi128ENS_6half_tEfNS_4arch4Sm80ELb0ELb0ELb1ELb0ELb1ELb0ELb1ELb0EEENS1_21CollectiveEpilogueFwdINS6_IJS8_S8_S9_EEENS6_IJNS7_ILi1EEESH_SH_EEESB_SD_Li128ELb0ELb1ELb0ELb0EEENS1_19SingleTileSchedulerILb0ELb0ELb1ELi128EEEEEEEEEvNT_6ParamsE,@function
        .size           _ZN7cutlass13device_kernelIN5flash19enable_sm80_to_sm89INS1_16FlashAttnFwdSm80INS1_25CollectiveMainloopFwdSm80ILi4ELi1ELb0EN4cute5tupleIJNS5_1CILi128EEENS7_ILi64EEES8_EEELi128ENS_6half_tEfNS_4arch4Sm80ELb0ELb0ELb1ELb0ELb1ELb0ELb1ELb0EEENS1_21CollectiveEpilogueFwdINS6_IJS8_S8_S9_EEENS6_IJNS7_ILi1EEESH_SH_EEESB_SD_Li128ELb0ELb1ELb0ELb0EEENS1_19SingleTileSchedulerILb0ELb0ELb1ELi128EEEEEEEEEvNT_6ParamsE,(.L_x_27 - _ZN7cutlass13device_kernelIN5flash19enable_sm80_to_sm89INS1_16FlashAttnFwdSm80INS1_25CollectiveMainloopFwdSm80ILi4ELi1ELb0EN4cute5tupleIJNS5_1CILi128EEENS7_ILi64EEES8_EEELi128ENS_6half_tEfNS_4arch4Sm80ELb0ELb0ELb1ELb0ELb1ELb0ELb1ELb0EEENS1_21CollectiveEpilogueFwdINS6_IJS8_S8_S9_EEENS6_IJNS7_ILi1EEESH_SH_EEESB_SD_Li128ELb0ELb1ELb0ELb0EEENS1_19SingleTileSchedulerILb0ELb0ELb1ELi128EEEEEEEEEvNT_6ParamsE)
        .other          _ZN7cutlass13device_kernelIN5flash19enable_sm80_to_sm89INS1_16FlashAttnFwdSm80INS1_25CollectiveMainloopFwdSm80ILi4ELi1ELb0EN4cute5tupleIJNS5_1CILi128EEENS7_ILi64EEES8_EEELi128ENS_6half_tEfNS_4arch4Sm80ELb0ELb0ELb1ELb0ELb1ELb0ELb1ELb0EEENS1_21CollectiveEpilogueFwdINS6_IJS8_S8_S9_EEENS6_IJNS7_ILi1EEESH_SH_EEESB_SD_Li128ELb0ELb1ELb0ELb0EEENS1_19SingleTileSchedulerILb0ELb0ELb1ELi128EEEEEEEEEvNT_6ParamsE,@"STO_CUDA_ENTRY STV_DEFAULT"
_ZN7cutlass13device_kernelIN5flash19enable_sm80_to_sm89INS1_16FlashAttnFwdSm80INS1_25CollectiveMainloopFwdSm80ILi4ELi1ELb0EN4cute5tupleIJNS5_1CILi128EEENS7_ILi64EEES8_EEELi128ENS_6half_tEfNS_4arch4Sm80ELb0ELb0ELb1ELb0ELb1ELb0ELb1ELb0EEENS1_21CollectiveEpilogueFwdINS6_IJS8_S8_S9_EEENS6_IJNS7_ILi1EEESH_SH_EEESB_SD_Li128ELb0ELb1ELb0ELb0EEENS1_19SingleTileSchedulerILb0ELb0ELb1ELi128EEEEEEEEEvNT_6ParamsE:
[----:B------:R-:W-:Y:S01]  /*0000*/  LDC R1, c[0x0][0x37c] ;  /* 0x0000df00ff017b82 */ /* 0x000fe20000000800 */
[----:B------:R-:W-:Y:S05]  /*0010*/  EXIT ;  /* 0x000000000000794d */ /* 0x000fea0003800000 */
.L_x_9:
        /* <DEDUP_REMOVED lines=14> */
.L_x_27:


//--------------------- .text._ZN7cutlass13device_kernelIN5flash19enable_sm80_to_sm89INS1_16FlashAttnFwdSm80INS1_25CollectiveMainloopFwdSm80ILi4ELi1ELb0EN4cute5tupleIJNS5_1CILi128EEENS7_ILi64EEES8_EEELi128ENS_6half_tEfNS_4arch4Sm80ELb0ELb0ELb1ELb1ELb1ELb0ELb1ELb0EEENS1_21CollectiveEpilogueFwdINS6_IJS8_S8_S9_EEENS6_IJNS7_ILi1EEESH_SH_EEESB_SD_Li128ELb1ELb1ELb0ELb0EEENS1_19SingleTileSchedulerILb1ELb0ELb1ELi128EEEEEEEEEvNT_6ParamsE --------------------------
	.section	.text._ZN7cutlass13device_kernelIN5flash19enable_sm80_to_sm89INS1_16FlashAttnFwdSm80INS1_25CollectiveMainloopFwdSm80ILi4ELi1ELb0EN4cute5tupleIJNS5_1CILi128EEENS7_ILi64EEES8_EEELi128ENS_6half_tEfNS_4arch4Sm80ELb0ELb0ELb1ELb1ELb1ELb0ELb1ELb0EEENS1_21CollectiveEpilogueFwdINS6_IJS8_S8_S9_EEENS6_IJNS7_ILi1EEESH_SH_EEESB_SD_Li128ELb1ELb1ELb0ELb0EEENS1_19SingleTileSchedulerILb1ELb0ELb1ELi128EEEEEEEEEvNT_6ParamsE,"ax",@progbits
	.align	128
.text._ZN7cutlass13device_kernelIN5flash19enable_sm80_to_sm89INS1_16FlashAttnFwdSm80INS1_25CollectiveMainloopFwdSm80ILi4ELi1ELb0EN4cute5tupleIJNS5_1CILi128EEENS7_ILi64EEES8_EEELi128ENS_6half_tEfNS_4arch4Sm80ELb0ELb0ELb1ELb1ELb1ELb0ELb1ELb0EEENS1_21CollectiveEpilogueFwdINS6_IJS8_S8_S9_EEENS6_IJNS7_ILi1EEESH_SH_EEESB_SD_Li128ELb1ELb1ELb0ELb0EEENS1_19SingleTileSchedulerILb1ELb0ELb1ELi128EEEEEEEEEvNT_6ParamsE:
        .type           _ZN7cutlass13device_kernelIN5flash19enable_sm80_to_sm89INS1_16FlashAttnFwdSm80INS1_25CollectiveMainloopFwdSm80ILi4ELi1ELb0EN4cute5tupleIJNS5_1CILi128EEENS7_ILi64EEES8_EEELi128ENS_6half_tEfNS_4arch4Sm80ELb0ELb0ELb1ELb1ELb1ELb0ELb1ELb0EEENS1_21CollectiveEpilogueFwdINS6_IJS8_S8_S9_EEENS6_IJNS7_ILi1EEESH_SH_EEESB_SD_Li128ELb1ELb1ELb0ELb0EEENS1_19SingleTileSchedulerILb1ELb0ELb1ELi128EEEEEEEEEvNT_6ParamsE,@function
        .size           _ZN7cutlass13device_kernelIN5flash19enable_sm80_to_sm89INS1_16FlashAttnFwdSm80INS1_25CollectiveMainloopFwdSm80ILi4ELi1ELb0EN4cute5tupleIJNS5_1CILi128EEENS7_ILi64EEES8_EEELi128ENS_6half_tEfNS_4arch4Sm80ELb0ELb0ELb1ELb1ELb1ELb0ELb1ELb0EEENS1_21CollectiveEpilogueFwdINS6_IJS8_S8_S9_EEENS6_IJNS7_ILi1EEESH_SH_EEESB_SD_Li128ELb1ELb1ELb0ELb0EEENS1_19SingleTileSchedulerILb1ELb0ELb1ELi128EEEEEEEEEvNT_6ParamsE,(.L_x_28 - _ZN7cutlass13device_kernelIN5flash19enable_sm80_to_sm89INS1_16FlashAttnFwdSm80INS1_25CollectiveMainloopFwdSm80ILi4ELi1ELb0EN4cute5tupleIJNS5_1CILi128EEENS7_ILi64EEES8_EEELi128ENS_6half_tEfNS_4arch4Sm80ELb0ELb0ELb1ELb1ELb1ELb0ELb1ELb0EEENS1_21CollectiveEpilogueFwdINS6_IJS8_S8_S9_EEENS6_IJNS7_ILi1EEESH_SH_EEESB_SD_Li128ELb1ELb1ELb0ELb0EEENS1_19SingleTileSchedulerILb1ELb0ELb1ELi128EEEEEEEEEvNT_6ParamsE)
        .other          _ZN7cutlass13device_kernelIN5flash19enable_sm80_to_sm89INS1_16FlashAttnFwdSm80INS1_25CollectiveMainloopFwdSm80ILi4ELi1ELb0EN4cute5tupleIJNS5_1CILi128EEENS7_ILi64EEES8_EEELi128ENS_6half_tEfNS_4arch4Sm80ELb0ELb0ELb1ELb1ELb1ELb0ELb1ELb0EEENS1_21CollectiveEpilogueFwdINS6_IJS8_S8_S9_EEENS6_IJNS7_ILi1EEESH_SH_EEESB_SD_Li128ELb1ELb1ELb0ELb0EEENS1_19SingleTileSchedulerILb1ELb0ELb1ELi128EEEEEEEEEvNT_6ParamsE,@"STO_CUDA_ENTRY STV_DEFAULT"
_ZN7cutlass13device_kernelIN5flash19enable_sm80_to_sm89INS1_16FlashAttnFwdSm80INS1_25CollectiveMainloopFwdSm80ILi4ELi1ELb0EN4cute5tupleIJNS5_1CILi128EEENS7_ILi64EEES8_EEELi128ENS_6half_tEfNS_4arch4Sm80ELb0ELb0ELb1ELb1ELb1ELb0ELb1ELb0EEENS1_21CollectiveEpilogueFwdINS6_IJS8_S8_S9_EEENS6_IJNS7_ILi1EEESH_SH_EEESB_SD_Li128ELb1ELb1ELb0ELb0EEENS1_19SingleTileSchedulerILb1ELb0ELb1ELi128EEEEEEEEEvNT_6ParamsE:
[----:B------:R-:W-:Y:S01]  /*0000*/  LDC R1, c[0x0][0x37c] ;  /* 0x0000df00ff017b82 */ /* 0x000fe20000000800 */
[----:B------:R-:W-:Y:S05]  /*0010*/  EXIT ;  /* 0x000000000000794d */ /* 0x000fea0003800000 */
.L_x_10:
        /* <DEDUP_REMOVED lines=14> */
.L_x_28:


//--------------------- .text._ZN7cutlass13device_kernelIN5flash19enable_sm80_to_sm89INS1_16FlashAttnFwdSm80INS1_25CollectiveMainloopFwdSm80ILi4ELi1ELb0EN4cute5tupleIJNS5_1CILi128EEENS7_ILi64EEES8_EEELi128ENS_6half_tEfNS_4arch4Sm80ELb0ELb0ELb1ELb1ELb1ELb1ELb1ELb0EEENS1_21CollectiveEpilogueFwdINS6_IJS8_S8_S9_EEENS6_IJNS7_ILi1EEESH_SH_EEESB_SD_Li128ELb1ELb1ELb0ELb0EEENS1_19SingleTileSchedulerILb1ELb0ELb1ELi128EEEEEEEEEvNT_6ParamsE --------------------------
	.section	.text._ZN7cutlass13device_kernelIN5flash19enable_sm80_to_sm89INS1_16FlashAttnFwdSm80INS1_25CollectiveMainloopFwdSm80ILi4ELi1ELb0EN4cute5tupleIJNS5_1CILi128EEENS7_ILi64EEES8_EEELi128ENS_6half_tEfNS_4arch4Sm80ELb0ELb0ELb1ELb1ELb1ELb1ELb1ELb0EEENS1_21CollectiveEpilogueFwdINS6_IJS8_S8_S9_EEENS6_IJNS7_ILi1EEESH_SH_EEESB_SD_Li128ELb1ELb1ELb0ELb0EEENS1_19SingleTileSchedulerILb1ELb0ELb1ELi128EEEEEEEEEvNT_6ParamsE,"ax",@progbits
	.align	128
.text._ZN7cutlass13device_kernelIN5flash19enable_sm80_to_sm89INS1_16FlashAttnFwdSm80INS1_25CollectiveMainloopFwdSm80ILi4ELi1ELb0EN4cute5tupleIJNS5_1CILi128EEENS7_ILi64EEES8_EEELi128ENS_6half_tEfNS_4arch4Sm80ELb0ELb0ELb1ELb1ELb1ELb1ELb1ELb0EEENS1_21CollectiveEpilogueFwdINS6_IJS8_S8_S9_EEENS6_IJNS7_ILi1EEESH_SH_EEESB_SD_Li128ELb1ELb1ELb0ELb0EEENS1_19SingleTileSchedulerILb1ELb0ELb1ELi128EEEEEEEEEvNT_6ParamsE:
        .type           _ZN7cutlass13device_kernelIN5flash19enable_sm80_to_sm89INS1_16FlashAttnFwdSm80INS1_25CollectiveMainloopFwdSm80ILi4ELi1ELb0EN4cute5tupleIJNS5_1CILi128EEENS7_ILi64EEES8_EEELi128ENS_6half_tEfNS_4arch4Sm80ELb0ELb0ELb1ELb1ELb1ELb1ELb1ELb0EEENS1_21CollectiveEpilogueFwdINS6_IJS8_S8_S9_EEENS6_IJNS7_ILi1EEESH_SH_EEESB_SD_Li128ELb1ELb1ELb0ELb0EEENS1_19SingleTileSchedulerILb1ELb0ELb1ELi128EEEEEEEEEvNT_6ParamsE,@function
        .size           _ZN7cutlass13device_kernelIN5flash19enable_sm80_to_sm89INS1_16FlashAttnFwdSm80INS1_25CollectiveMainloopFwdSm80ILi4ELi1ELb0EN4cute5tupleIJNS5_1CILi128EEENS7_ILi64EEES8_EEELi128ENS_6half_tEfNS_4arch4Sm80ELb0ELb0ELb1ELb1ELb1ELb1ELb1ELb0EEENS1_21CollectiveEpilogueFwdINS6_IJS8_S8_S9_EEENS6_IJNS7_ILi1EEESH_SH_EEESB_SD_Li128ELb1ELb1ELb0ELb0EEENS1_19SingleTileSchedulerILb1ELb0ELb1ELi128EEEEEEEEEvNT_6ParamsE,(.L_x_29 - _ZN7cutlass13device_kernelIN5flash19enable_sm80_to_sm89INS1_16FlashAttnFwdSm80INS1_25CollectiveMainloopFwdSm80ILi4ELi1ELb0EN4cute5tupleIJNS5_1CILi128EEENS7_ILi64EEES8_EEELi128ENS_6half_tEfNS_4arch4Sm80ELb0ELb0ELb1ELb1ELb1ELb1ELb1ELb0EEENS1_21CollectiveEpilogueFwdINS6_IJS8_S8_S9_EEENS6_IJNS7_ILi1EEESH_SH_EEESB_SD_Li128ELb1ELb1ELb0ELb0EEENS1_19SingleTileSchedulerILb1ELb0ELb1ELi128EEEEEEEEEvNT_6ParamsE)
        .other          _ZN7cutlass13device_kernelIN5flash19enable_sm80_to_sm89INS1_16FlashAttnFwdSm80INS1_25CollectiveMainloopFwdSm80ILi4ELi1ELb0EN4cute5tupleIJNS5_1CILi128EEENS7_ILi64EEES8_EEELi128ENS_6half_tEfNS_4arch4Sm80ELb0ELb0ELb1ELb1ELb1ELb1ELb1ELb0EEENS1_21CollectiveEpilogueFwdINS6_IJS8_S8_S9_EEENS6_IJNS7_ILi1EEESH_SH_EEESB_SD_Li128ELb1ELb1ELb0ELb0EEENS1_19SingleTileSchedulerILb1ELb0ELb1ELi128EEEEEEEEEvNT_6ParamsE,@"STO_CUDA_ENTRY STV_DEFAULT"
_ZN7cutlass13device_kernelIN5flash19enable_sm80_to_sm89INS1_16FlashAttnFwdSm80INS1_25CollectiveMainloopFwdSm80ILi4ELi1ELb0EN4cute5tupleIJNS5_1CILi128EEENS7_ILi64EEES8_EEELi128ENS_6half_tEfNS_4arch4Sm80ELb0ELb0ELb1ELb1ELb1ELb1ELb1ELb0EEENS1_21CollectiveEpilogueFwdINS6_IJS8_S8_S9_EEENS6_IJNS7_ILi1EEESH_SH_EEESB_SD_Li128ELb1ELb1ELb0ELb0EEENS1_19SingleTileSchedulerILb1ELb0ELb1ELi128EEEEEEEEEvNT_6ParamsE:
[----:B------:R-:W-:Y:S01]  /*0000*/  LDC R1, c[0x0][0x37c] ;  /* 0x0000df00ff017b82 */ /* 0x000fe20000000800 */
[----:B------:R-:W-:Y:S05]  /*0010*/  EXIT ;  /* 0x000000000000794d */ /* 0x000fea0003800000 */
.L_x_11:
        /* <DEDUP_REMOVED lines=14> */
.L_x_29:


//--------------------- .text._ZN7cutlass13device_kernelIN5flash19enable_sm80_to_sm89INS1_16FlashAttnFwdSm80INS1_25CollectiveMainloopFwdSm80ILi4ELi1ELb0EN4cute5tupleIJNS5_1CILi128EEENS7_ILi48EEES8_EEELi128ENS_6half_tEfNS_4arch4Sm80ELb0ELb1ELb1ELb0ELb1ELb0ELb1ELb0EEENS1_21CollectiveEpilogueFwdINS6_IJS8_S8_S9_EEENS6_IJNS7_ILi1EEESH_SH_EEESB_SD_Li128ELb0ELb1ELb0ELb0EEENS1_19SingleTileSchedulerILb0ELb0ELb1ELi128EEEEEEEEEvNT_6ParamsE --------------------------
	.section	.text._ZN7cutlass13device_kernelIN5flash19enable_sm80_to_sm89INS1_16FlashAttnFwdSm80INS1_25CollectiveMainloopFwdSm80ILi4ELi1ELb0EN4cute5tupleIJNS5_1CILi128EEENS7_ILi48EEES8_EEELi128ENS_6half_tEfNS_4arch4Sm80ELb0ELb1ELb1ELb0ELb1ELb0ELb1ELb0EEENS1_21CollectiveEpilogueFwdINS6_IJS8_S8_S9_EEENS6_IJNS7_ILi1EEESH_SH_EEESB_SD_Li128ELb0ELb1ELb0ELb0EEENS1_19SingleTileSchedulerILb0ELb0ELb1ELi128EEEEEEEEEvNT_6ParamsE,"ax",@progbits
	.align	128
.text._ZN7cutlass13device_kernelIN5flash19enable_sm80_to_sm89INS1_16FlashAttnFwdSm80INS1_25CollectiveMainloopFwdSm80ILi4ELi1ELb0EN4cute5tupleIJNS5_1CILi128EEENS7_ILi48EEES8_EEELi128ENS_6half_tEfNS_4arch4Sm80ELb0ELb1ELb1ELb0ELb1ELb0ELb1ELb0EEENS1_21CollectiveEpilogueFwdINS6_IJS8_S8_S9_EEENS6_IJNS7_ILi1EEESH_SH_EEESB_SD_Li128ELb0ELb1ELb0ELb0EEENS1_19SingleTileSchedulerILb0ELb0ELb1ELi128EEEEEEEEEvNT_6ParamsE:
        .type           _ZN7cutlass13device_kernelIN5flash19enable_sm80_to_sm89INS1_16FlashAttnFwdSm80INS1_25CollectiveMainloopFwdSm80ILi4ELi1ELb0EN4cute5tupleIJNS5_1CILi128EEENS7_ILi48EEES8_EEELi128ENS_6half_tEfNS_4arch4Sm80ELb0ELb1ELb1ELb0ELb1ELb0ELb1ELb0EEENS1_21CollectiveEpilogueFwdINS6_IJS8_S8_S9_EEENS6_IJNS7_ILi1EEESH_SH_EEESB_SD_Li128ELb0ELb1ELb0ELb0EEENS1_19SingleTileSchedulerILb0ELb0ELb1ELi128EEEEEEEEEvNT_6ParamsE,@function
        .size           _ZN7cutlass13device_kernelIN5flash19enable_sm80_to_sm89INS1_16FlashAttnFwdSm80INS1_25CollectiveMainloopFwdSm80ILi4ELi1ELb0EN4cute5tupleIJNS5_1CILi128EEENS7_ILi48EEES8_EEELi128ENS_6half_tEfNS_4arch4Sm80ELb0ELb1ELb1ELb0ELb1ELb0ELb1ELb0EEENS1_21CollectiveEpilogueFwdINS6_IJS8_S8_S9_EEENS6_IJNS7_ILi1EEESH_SH_EEESB_SD_Li128ELb0ELb1ELb0ELb0EEENS1_19SingleTileSchedulerILb0ELb0ELb1ELi128EEEEEEEEEvNT_6ParamsE,(.L_x_30 - _ZN7cutlass13device_kernelIN5flash19enable_sm80_to_sm89INS1_16FlashAttnFwdSm80INS1_25CollectiveMainloopFwdSm80ILi4ELi1ELb0EN4cute5tupleIJNS5_1CILi128EEENS7_ILi48EEES8_EEELi128ENS_6half_tEfNS_4arch4Sm80ELb0ELb1ELb1ELb0ELb1ELb0ELb1ELb0EEENS1_21CollectiveEpilogueFwdINS6_IJS8_S8_S9_EEENS6_IJNS7_ILi1EEESH_SH_EEESB_SD_Li128ELb0ELb1ELb0ELb0EEENS1_19SingleTileSchedulerILb0ELb0ELb1ELi128EEEEEEEEEvNT_6ParamsE)
        .other          _ZN7cutlass13device_kernelIN5flash19enable_sm80_to_sm89INS1_16FlashAttnFwdSm80INS1_25CollectiveMainloopFwdSm80ILi4ELi1ELb0EN4cute5tupleIJNS5_1CILi128EEENS7_ILi48EEES8_EEELi128ENS_6half_tEfNS_4arch4Sm80ELb0ELb1ELb1ELb0ELb1ELb0ELb1ELb0EEENS1_21CollectiveEpilogueFwdINS6_IJS8_S8_S9_EEENS6_IJNS7_ILi1EEESH_SH_EEESB_SD_Li128ELb0ELb1ELb0ELb0EEENS1_19SingleTileSchedulerILb0ELb0ELb1ELi128EEEEEEEEEvNT_6ParamsE,@"STO_CUDA_ENTRY STV_DEFAULT"
_ZN7cutlass13device_kernelIN5flash19enable_sm80_to_sm89INS1_16FlashAttnFwdSm80INS1_25CollectiveMainloopFwdSm80ILi4ELi1ELb0EN4cute5tupleIJNS5_1CILi128EEENS7_ILi48EEES8_EEELi128ENS_6half_tEfNS_4arch4Sm80ELb0ELb1ELb1ELb0ELb1ELb0ELb1ELb0EEENS1_21CollectiveEpilogueFwdINS6_IJS8_S8_S9_EEENS6_IJNS7_ILi1EEESH_SH_EEESB_SD_Li128ELb0ELb1ELb0ELb0EEENS1_19SingleTileSchedulerILb0ELb0ELb1ELi128EEEEEEEEEvNT_6ParamsE:
[----:B------:R-:W-:Y:S01]  /*0000*/  LDC R1, c[0x0][0x37c] ;  /* 0x0000df00ff017b82 */ /* 0x000fe20000000800 */
[----:B------:R-:W-:Y:S05]  /*0010*/  EXIT ;  /* 0x000000000000794d */ /* 0x000fea0003800000 */
.L_x_12:
        /* <DEDUP_REMOVED lines=14> */
.L_x_30:


//--------------------- .text._ZN7cutlass13device_kernelIN5flash19enable_sm80_to_sm89INS1_16FlashAttnFwdSm80INS1_25CollectiveMainloopFwdSm80ILi4ELi1ELb0EN4cute5tupleIJNS5_1CILi128EEENS7_ILi48EEES8_EEELi128ENS_6half_tEfNS_4arch4Sm80ELb0ELb1ELb1ELb1ELb1ELb0ELb1ELb0EEENS1_21CollectiveEpilogueFwdINS6_IJS8_S8_S9_EEENS6_IJNS7_ILi1EEESH_SH_EEESB_SD_Li128ELb1ELb1ELb0ELb0EEENS1_19SingleTileSchedulerILb1ELb0ELb1ELi128EEEEEEEEEvNT_6ParamsE --------------------------
	.section	.text._ZN7cutlass13device_kernelIN5flash19enable_sm80_to_sm89INS1_16FlashAttnFwdSm80INS1_25CollectiveMainloopFwdSm80ILi4ELi1ELb0EN4cute5tupleIJNS5_1CILi128EEENS7_ILi48EEES8_EEELi128ENS_6half_tEfNS_4arch4Sm80ELb0ELb1ELb1ELb1ELb1ELb0ELb1ELb0EEENS1_21CollectiveEpilogueFwdINS6_IJS8_S8_S9_EEENS6_IJNS7_ILi1EEESH_SH_EEESB_SD_Li128ELb1ELb1ELb0ELb0EEENS1_19SingleTileSchedulerILb1ELb0ELb1ELi128EEEEEEEEEvNT_6ParamsE,"ax",@progbits
	.align	128
.text._ZN7cutlass13device_kernelIN5flash19enable_sm80_to_sm89INS1_16FlashAttnFwdSm80INS1_25CollectiveMainloopFwdSm80ILi4ELi1ELb0EN4cute5tupleIJNS5_1CILi128EEENS7_ILi48EEES8_EEELi128ENS_6half_tEfNS_4arch4Sm80ELb0ELb1ELb1ELb1ELb1ELb0ELb1ELb0EEENS1_21CollectiveEpilogueFwdINS6_IJS8_S8_S9_EEENS6_IJNS7_ILi1EEESH_SH_EEESB_SD_Li128ELb1ELb1ELb0ELb0EEENS1_19SingleTileSchedulerILb1ELb0ELb1ELi128EEEEEEEEEvNT_6ParamsE:
        .type           _ZN7cutlass13device_kernelIN5flash19enable_sm80_to_sm89INS1_16FlashAttnFwdSm80INS1_25CollectiveMainloopFwdSm80ILi4ELi1ELb0EN4cute5tupleIJNS5_1CILi128EEENS7_ILi48EEES8_EEELi128ENS_6half_tEfNS_4arch4Sm80ELb0ELb1ELb1ELb1ELb1ELb0ELb1ELb0EEENS1_21CollectiveEpilogueFwdINS6_IJS8_S8_S9_EEENS6_IJNS7_ILi1EEESH_SH_EEESB_SD_Li128ELb1ELb1ELb0ELb0EEENS1_19SingleTileSchedulerILb1ELb0ELb1ELi128EEEEEEEEEvNT_6ParamsE,@function
        .size           _ZN7cutlass13device_kernelIN5flash19enable_sm80_to_sm89INS1_16FlashAttnFwdSm80INS1_25CollectiveMainloopFwdSm80ILi4ELi1ELb0EN4cute5tupleIJNS5_1CILi128EEENS7_ILi48EEES8_EEELi128ENS_6half_tEfNS_4arch4Sm80ELb0ELb1ELb1ELb1ELb1ELb0ELb1ELb0EEENS1_21CollectiveEpilogueFwdINS6_IJS8_S8_S9_EEENS6_IJNS7_ILi1EEESH_SH_EEESB_SD_Li128ELb1ELb1ELb0ELb0EEENS1_19SingleTileSchedulerILb1ELb0ELb1ELi128EEEEEEEEEvNT_6ParamsE,(.L_x_31 - _ZN7cutlass13device_kernelIN5flash19enable_sm80_to_sm89INS1_16FlashAttnFwdSm80INS1_25CollectiveMainloopFwdSm80ILi4ELi1ELb0EN4cute5tupleIJNS5_1CILi128EEENS7_ILi48EEES8_EEELi128ENS_6half_tEfNS_4arch4Sm80ELb0ELb1ELb1ELb1ELb1ELb0ELb1ELb0EEENS1_21CollectiveEpilogueFwdINS6_IJS8_S8_S9_EEENS6_IJNS7_ILi1EEESH_SH_EEESB_SD_Li128ELb1ELb1ELb0ELb0EEENS1_19SingleTileSchedulerILb1ELb0ELb1ELi128EEEEEEEEEvNT_6ParamsE)
        .other          _ZN7cutlass13device_kernelIN5flash19enable_sm80_to_sm89INS1_16FlashAttnFwdSm80INS1_25CollectiveMainloopFwdSm80ILi4ELi1ELb0EN4cute5tupleIJNS5_1CILi128EEENS7_ILi48EEES8_EEELi128ENS_6half_tEfNS_4arch4Sm80ELb0ELb1ELb1ELb1ELb1ELb0ELb1ELb0EEENS1_21CollectiveEpilogueFwdINS6_IJS8_S8_S9_EEENS6_IJNS7_ILi1EEESH_SH_EEESB_SD_Li128ELb1ELb1ELb0ELb0EEENS1_19SingleTileSchedulerILb1ELb0ELb1ELi128EEEEEEEEEvNT_6ParamsE,@"STO_CUDA_ENTRY STV_DEFAULT"
_ZN7cutlass13device_kernelIN5flash19enable_sm80_to_sm89INS1_16FlashAttnFwdSm80INS1_25CollectiveMainloopFwdSm80ILi4ELi1ELb0EN4cute5tupleIJNS5_1CILi128EEENS7_ILi48EEES8_EEELi128ENS_6half_tEfNS_4arch4Sm80ELb0ELb1ELb1ELb1ELb1ELb0ELb1ELb0EEENS1_21CollectiveEpilogueFwdINS6_IJS8_S8_S9_EEENS6_IJNS7_ILi1EEESH_SH_EEESB_SD_Li128ELb1ELb1ELb0ELb0EEENS1_19SingleTileSchedulerILb1ELb0ELb1ELi128EEEEEEEEEvNT_6ParamsE:
[----:B------:R-:W-:Y:S01]  /*0000*/  LDC R1, c[0x0][0x37c] ;  /* 0x0000df00ff017b82 */ /* 0x000fe20000000800 */
[----:B------:R-:W-:Y:S05]  /*0010*/  EXIT ;  /* 0x000000000000794d */ /* 0x000fea0003800000 */
.L_x_13:
        /* <DEDUP_REMOVED lines=14> */
.L_x_31:


//--------------------- .text._ZN7cutlass13device_kernelIN5flash19enable_sm80_to_sm89INS1_16FlashAttnFwdSm80INS1_25CollectiveMainloopFwdSm80ILi4ELi1ELb0EN4cute5tupleIJNS5_1CILi128EEENS7_ILi48EEES8_EEELi128ENS_6half_tEfNS_4arch4Sm80ELb0ELb1ELb1ELb1ELb1ELb1ELb1ELb0EEENS1_21CollectiveEpilogueFwdINS6_IJS8_S8_S9_EEENS6_IJNS7_ILi1EEESH_SH_EEESB_SD_Li128ELb1ELb1ELb0ELb0EEENS1_19SingleTileSchedulerILb1ELb0ELb1ELi128EEEEEEEEEvNT_6ParamsE --------------------------
	.section	.text._ZN7cutlass13device_kernelIN5flash19enable_sm80_to_sm89INS1_16FlashAttnFwdSm80INS1_25CollectiveMainloopFwdSm80ILi4ELi1ELb0EN4cute5tupleIJNS5_1CILi128EEENS7_ILi48EEES8_EEELi128ENS_6half_tEfNS_4arch4Sm80ELb0ELb1ELb1ELb1ELb1ELb1ELb1ELb0EEENS1_21CollectiveEpilogueFwdINS6_IJS8_S8_S9_EEENS6_IJNS7_ILi1EEESH_SH_EEESB_SD_Li128ELb1ELb1ELb0ELb0EEENS1_19SingleTileSchedulerILb1ELb0ELb1ELi128EEEEEEEEEvNT_6ParamsE,"ax",@progbits
	.align	128
.text._ZN7cutlass13device_kernelIN5flash19enable_sm80_to_sm89INS1_16FlashAttnFwdSm80INS1_25CollectiveMainloopFwdSm80ILi4ELi1ELb0EN4cute5tupleIJNS5_1CILi128EEENS7_ILi48EEES8_EEELi128ENS_6half_tEfNS_4arch4Sm80ELb0ELb1ELb1ELb1ELb1ELb1ELb1ELb0EEENS1_21CollectiveEpilogueFwdINS6_IJS8_S8_S9_EEENS6_IJNS7_ILi1EEESH_SH_EEESB_SD_Li128ELb1ELb1ELb0ELb0EEENS1_19SingleTileSchedulerILb1ELb0ELb1ELi128EEEEEEEEEvNT_6ParamsE:
        .type           _ZN7cutlass13device_kernelIN5flash19enable_sm80_to_sm89INS1_16FlashAttnFwdSm80INS1_25CollectiveMainloopFwdSm80ILi4ELi1ELb0EN4cute5tupleIJNS5_1CILi128EEENS7_ILi48EEES8_EEELi128ENS_6half_tEfNS_4arch4Sm80ELb0ELb1ELb1ELb1ELb1ELb1ELb1ELb0EEENS1_21CollectiveEpilogueFwdINS6_IJS8_S8_S9_EEENS6_IJNS7_ILi1EEESH_SH_EEESB_SD_Li128ELb1ELb1ELb0ELb0EEENS1_19SingleTileSchedulerILb1ELb0ELb1ELi128EEEEEEEEEvNT_6ParamsE,@function
        .size           _ZN7cutlass13device_kernelIN5flash19enable_sm80_to_sm89INS1_16FlashAttnFwdSm80INS1_25CollectiveMainloopFwdSm80ILi4ELi1ELb0EN4cute5tupleIJNS5_1CILi128EEENS7_ILi48EEES8_EEELi128ENS_6half_tEfNS_4arch4Sm80ELb0ELb1ELb1ELb1ELb1ELb1ELb1ELb0EEENS1_21CollectiveEpilogueFwdINS6_IJS8_S8_S9_EEENS6_IJNS7_ILi1EEESH_SH_EEESB_SD_Li128ELb1ELb1ELb0ELb0EEENS1_19SingleTileSchedulerILb1ELb0ELb1ELi128EEEEEEEEEvNT_6ParamsE,(.L_x_32 - _ZN7cutlass13device_kernelIN5flash19enable_sm80_to_sm89INS1_16FlashAttnFwdSm80INS1_25CollectiveMainloopFwdSm80ILi4ELi1ELb0EN4cute5tupleIJNS5_1CILi128EEENS7_ILi48EEES8_EEELi128ENS_6half_tEfNS_4arch4Sm80ELb0ELb1ELb1ELb1ELb1ELb1ELb1ELb0EEENS1_21CollectiveEpilogueFwdINS6_IJS8_S8_S9_EEENS6_IJNS7_ILi1EEESH_SH_EEESB_SD_Li128ELb1ELb1ELb0ELb0EEENS1_19SingleTileSchedulerILb1ELb0ELb1ELi128EEEEEEEEEvNT_6ParamsE)
        .other          _ZN7cutlass13device_kernelIN5flash19enable_sm80_to_sm89INS1_16FlashAttnFwdSm80INS1_25CollectiveMainloopFwdSm80ILi4ELi1ELb0EN4cute5tupleIJNS5_1CILi128EEENS7_ILi48EEES8_EEELi128ENS_6half_tEfNS_4arch4Sm80ELb0ELb1ELb1ELb1ELb1ELb1ELb1ELb0EEENS1_21CollectiveEpilogueFwdINS6_IJS8_S8_S9_EEENS6_IJNS7_ILi1EEESH_SH_EEESB_SD_Li128ELb1ELb1ELb0ELb0EEENS1_19SingleTileSchedulerILb1ELb0ELb1ELi128EEEEEEEEEvNT_6ParamsE,@"STO_CUDA_ENTRY STV_DEFAULT"
_ZN7cutlass13device_kernelIN5flash19enable_sm80_to_sm89INS1_16FlashAttnFwdSm80INS1_25CollectiveMainloopFwdSm80ILi4ELi1ELb0EN4cute5tupleIJNS5_1CILi128EEENS7_ILi48EEES8_EEELi128ENS_6half_tEfNS_4arch4Sm80ELb0ELb1ELb1ELb1ELb1ELb1ELb1ELb0EEENS1_21CollectiveEpilogueFwdINS6_IJS8_S8_S9_EEENS6_IJNS7_ILi1EEESH_SH_EEESB_SD_Li128ELb1ELb1ELb0ELb0EEENS1_19SingleTileSchedulerILb1ELb0ELb1ELi128EEEEEEEEEvNT_6ParamsE:
[----:B------:R-:W-:Y:S01]  /*0000*/  LDC R1, c[0x0][0x37c] ;  /* 0x0000df00ff017b82 */ /* 0x000fe20000000800 */
[----:B------:R-:W-:Y:S05]  /*0010*/  EXIT ;  /* 0x000000000000794d */ /* 0x000fea0003800000 */
.L_x_14:
        /* <DEDUP_REMOVED lines=14> */
.L_x_32:


//--------------------- .text._ZN7cutlass13device_kernelIN5flash19enable_sm80_to_sm89INS1_16FlashAttnFwdSm80INS1_25CollectiveMainloopFwdSm80ILi4ELi1ELb0EN4cute5tupleIJNS5_1CILi128EEENS7_ILi64EEES8_EEELi128ENS_6half_tEfNS_4arch4Sm80ELb1ELb0ELb1ELb0ELb1ELb0ELb1ELb0EEENS1_21CollectiveEpilogueFwdINS6_IJS8_S8_S9_EEENS6_IJNS7_ILi1EEESH_SH_EEESB_SD_Li128ELb0ELb1ELb0ELb0EEENS1_30DynamicPersistentTileSchedulerILi128ELi128ELb0ELb1ELb0EEEEEEEEEvNT_6ParamsE --------------------------
	.section	.text._ZN7cutlass13device_kernelIN5flash19enable_sm80_to_sm89INS1_16FlashAttnFwdSm80INS1_25CollectiveMainloopFwdSm80ILi4ELi1ELb0EN4cute5tupleIJNS5_1CILi128EEENS7_ILi64EEES8_EEELi128ENS_6half_tEfNS_4arch4Sm80ELb1ELb0ELb1ELb0ELb1ELb0ELb1ELb0EEENS1_21CollectiveEpilogueFwdINS6_IJS8_S8_S9_EEENS6_IJNS7_ILi1EEESH_SH_EEESB_SD_Li128ELb0ELb1ELb0ELb0EEENS1_30DynamicPersistentTileSchedulerILi128ELi128ELb0ELb1ELb0EEEEEEEEEvNT_6ParamsE,"ax",@progbits
	.align	128
.text._ZN7cutlass13device_kernelIN5flash19enable_sm80_to_sm89INS1_16FlashAttnFwdSm80INS1_25CollectiveMainloopFwdSm80ILi4ELi1ELb0EN4cute5tupleIJNS5_1CILi128EEENS7_ILi64EEES8_EEELi128ENS_6half_tEfNS_4arch4Sm80ELb1ELb0ELb1ELb0ELb1ELb0ELb1ELb0EEENS1_21CollectiveEpilogueFwdINS6_IJS8_S8_S9_EEENS6_IJNS7_ILi1EEESH_SH_EEESB_SD_Li128ELb0ELb1ELb0ELb0EEENS1_30DynamicPersistentTileSchedulerILi128ELi128ELb0ELb1ELb0EEEEEEEEEvNT_6ParamsE:
        .type           _ZN7cutlass13device_kernelIN5flash19enable_sm80_to_sm89INS1_16FlashAttnFwdSm80INS1_25CollectiveMainloopFwdSm80ILi4ELi1ELb0EN4cute5tupleIJNS5_1CILi128EEENS7_ILi64EEES8_EEELi128ENS_6half_tEfNS_4arch4Sm80ELb1ELb0ELb1ELb0ELb1ELb0ELb1ELb0EEENS1_21CollectiveEpilogueFwdINS6_IJS8_S8_S9_EEENS6_IJNS7_ILi1EEESH_SH_EEESB_SD_Li128ELb0ELb1ELb0ELb0EEENS1_30DynamicPersistentTileSchedulerILi128ELi128ELb0ELb1ELb0EEEEEEEEEvNT_6ParamsE,@function
        .size           _ZN7cutlass13device_kernelIN5flash19enable_sm80_to_sm89INS1_16FlashAttnFwdSm80INS1_25CollectiveMainloopFwdSm80ILi4ELi1ELb0EN4cute5tupleIJNS5_1CILi128EEENS7_ILi64EEES8_EEELi128ENS_6half_tEfNS_4arch4Sm80ELb1ELb0ELb1ELb0ELb1ELb0ELb1ELb0EEENS1_21CollectiveEpilogueFwdINS6_IJS8_S8_S9_EEENS6_IJNS7_ILi1EEESH_SH_EEESB_SD_Li128ELb0ELb1ELb0ELb0EEENS1_30DynamicPersistentTileSchedulerILi128ELi128ELb0ELb1ELb0EEEEEEEEEvNT_6ParamsE,(.L_x_33 - _ZN7cutlass13device_kernelIN5flash19enable_sm80_to_sm89INS1_16FlashAttnFwdSm80INS1_25CollectiveMainloopFwdSm80ILi4ELi1ELb0EN4cute5tupleIJNS5_1CILi128EEENS7_ILi64EEES8_EEELi128ENS_6half_tEfNS_4arch4Sm80ELb1ELb0ELb1ELb0ELb1ELb0ELb1ELb0EEENS1_21CollectiveEpilogueFwdINS6_IJS8_S8_S9_EEENS6_IJNS7_ILi1EEESH_SH_EEESB_SD_Li128ELb0ELb1ELb0ELb0EEENS1_30DynamicPersistentTileSchedulerILi128ELi128ELb0ELb1ELb0EEEEEEEEEvNT_6ParamsE)
        .other          _ZN7cutlass13device_kernelIN5flash19enable_sm80_to_sm89INS1_16FlashAttnFwdSm80INS1_25CollectiveMainloopFwdSm80ILi4ELi1ELb0EN4cute5tupleIJNS5_1CILi128EEENS7_ILi64EEES8_EEELi128ENS_6half_tEfNS_4arch4Sm80ELb1ELb0ELb1ELb0ELb1ELb0ELb1ELb0EEENS1_21CollectiveEpilogueFwdINS6_IJS8_S8_S9_EEENS6_IJNS7_ILi1EEESH_SH_EEESB_SD_Li128ELb0ELb1ELb0ELb0EEENS1_30DynamicPersistentTileSchedulerILi128ELi128ELb0ELb1ELb0EEEEEEEEEvNT_6ParamsE,@"STO_CUDA_ENTRY STV_DEFAULT"
_ZN7cutlass13device_kernelIN5flash19enable_sm80_to_sm89INS1_16FlashAttnFwdSm80INS1_25CollectiveMainloopFwdSm80ILi4ELi1ELb0EN4cute5tupleIJNS5_1CILi128EEENS7_ILi64EEES8_EEELi128ENS_6half_tEfNS_4arch4Sm80ELb1ELb0ELb1ELb0ELb1ELb0ELb1ELb0EEENS1_21CollectiveEpilogueFwdINS6_IJS8_S8_S9_EEENS6_IJNS7_ILi1EEESH_SH_EEESB_SD_Li128ELb0ELb1ELb0ELb0EEENS1_30DynamicPersistentTileSchedulerILi128ELi128ELb0ELb1ELb0EEEEEEEEEvNT_6ParamsE:
[----:B------:R-:W-:Y:S01]  /*0000*/  LDC R1, c[0x0][0x37c] ;  /* 0x0000df00ff017b82 */ /* 0x000fe20000000800 */
[----:B------:R-:W-:Y:S05]  /*0010*/  EXIT ;  /* 0x000000000000794d */ /* 0x000fea0003800000 */
.L_x_15:
        /* <DEDUP_REMOVED lines=14> */
.L_x_33:


//--------------------- .text._ZN7cutlass13device_kernelIN5flash19enable_sm80_to_sm89INS1_16FlashAttnFwdSm80INS1_25CollectiveMainloopFwdSm80ILi4ELi1ELb0EN4cute5tupleIJNS5_1CILi128EEENS7_ILi64EEES8_EEELi128ENS_6half_tEfNS_4arch4Sm80ELb1ELb0ELb1ELb1ELb1ELb0ELb1ELb0EEENS1_21CollectiveEpilogueFwdINS6_IJS8_S8_S9_EEENS6_IJNS7_ILi1EEESH_SH_EEESB_SD_Li128ELb1ELb1ELb0ELb0EEENS1_19SingleTileSchedulerILb1ELb0ELb1ELi128EEEEEEEEEvNT_6ParamsE --------------------------
	.section	.text._ZN7cutlass13device_kernelIN5flash19enable_sm80_to_sm89INS1_16FlashAttnFwdSm80INS1_25CollectiveMainloopFwdSm80ILi4ELi1ELb0EN4cute5tupleIJNS5_1CILi128EEENS7_ILi64EEES8_EEELi128ENS_6half_tEfNS_4arch4Sm80ELb1ELb0ELb1ELb1ELb1ELb0ELb1ELb0EEENS1_21CollectiveEpilogueFwdINS6_IJS8_S8_S9_EEENS6_IJNS7_ILi1EEESH_SH_EEESB_SD_Li128ELb1ELb1ELb0ELb0EEENS1_19SingleTileSchedulerILb1ELb0ELb1ELi128EEEEEEEEEvNT_6ParamsE,"ax",@progbits
	.align	128
.text._ZN7cutlass13device_kernelIN5flash19enable_sm80_to_sm89INS1_16FlashAttnFwdSm80INS1_25CollectiveMainloopFwdSm80ILi4ELi1ELb0EN4cute5tupleIJNS5_1CILi128EEENS7_ILi64EEES8_EEELi128ENS_6half_tEfNS_4arch4Sm80ELb1ELb0ELb1ELb1ELb1ELb0ELb1ELb0EEENS1_21CollectiveEpilogueFwdINS6_IJS8_S8_S9_EEENS6_IJNS7_ILi1EEESH_SH_EEESB_SD_Li128ELb1ELb1ELb0ELb0EEENS1_19SingleTileSchedulerILb1ELb0ELb1ELi128EEEEEEEEEvNT_6ParamsE:
        .type           _ZN7cutlass13device_kernelIN5flash19enable_sm80_to_sm89INS1_16FlashAttnFwdSm80INS1_25CollectiveMainloopFwdSm80ILi4ELi1ELb0EN4cute5tupleIJNS5_1CILi128EEENS7_ILi64EEES8_EEELi128ENS_6half_tEfNS_4arch4Sm80ELb1ELb0ELb1ELb1ELb1ELb0ELb1ELb0EEENS1_21CollectiveEpilogueFwdINS6_IJS8_S8_S9_EEENS6_IJNS7_ILi1EEESH_SH_EEESB_SD_Li128ELb1ELb1ELb0ELb0EEENS1_19SingleTileSchedulerILb1ELb0ELb1ELi128EEEEEEEEEvNT_6ParamsE,@function
        .size           _ZN7cutlass13device_kernelIN5flash19enable_sm80_to_sm89INS1_16FlashAttnFwdSm80INS1_25CollectiveMainloopFwdSm80ILi4ELi1ELb0EN4cute5tupleIJNS5_1CILi128EEENS7_ILi64EEES8_EEELi128ENS_6half_tEfNS_4arch4Sm80ELb1ELb0ELb1ELb1ELb1ELb0ELb1ELb0EEENS1_21CollectiveEpilogueFwdINS6_IJS8_S8_S9_EEENS6_IJNS7_ILi1EEESH_SH_EEESB_SD_Li128ELb1ELb1ELb0ELb0EEENS1_19SingleTileSchedulerILb1ELb0ELb1ELi128EEEEEEEEEvNT_6ParamsE,(.L_x_34 - _ZN7cutlass13device_kernelIN5flash19enable_sm80_to_sm89INS1_16FlashAttnFwdSm80INS1_25CollectiveMainloopFwdSm80ILi4ELi1ELb0EN4cute5tupleIJNS5_1CILi128EEENS7_ILi64EEES8_EEELi128ENS_6half_tEfNS_4arch4Sm80ELb1ELb0ELb1ELb1ELb1ELb0ELb1ELb0EEENS1_21CollectiveEpilogueFwdINS6_IJS8_S8_S9_EEENS6_IJNS7_ILi1EEESH_SH_EEESB_SD_Li128ELb1ELb1ELb0ELb0EEENS1_19SingleTileSchedulerILb1ELb0ELb1ELi128EEEEEEEEEvNT_6ParamsE)
        .other          _ZN7cutlass13device_kernelIN5flash19enable_sm80_to_sm89INS1_16FlashAttnFwdSm80INS1_25CollectiveMainloopFwdSm80ILi4ELi1ELb0EN4cute5tupleIJNS5_1CILi128EEENS7_ILi64EEES8_EEELi128ENS_6half_tEfNS_4arch4Sm80ELb1ELb0ELb1ELb1ELb1ELb0ELb1ELb0EEENS1_21CollectiveEpilogueFwdINS6_IJS8_S8_S9_EEENS6_IJNS7_ILi1EEESH_SH_EEESB_SD_Li128ELb1ELb1ELb0ELb0EEENS1_19SingleTileSchedulerILb1ELb0ELb1ELi128EEEEEEEEEvNT_6ParamsE,@"STO_CUDA_ENTRY STV_DEFAULT"
_ZN7cutlass13device_kernelIN5flash19enable_sm80_to_sm89INS1_16FlashAttnFwdSm80INS1_25CollectiveMainloopFwdSm80ILi4ELi1ELb0EN4cute5tupleIJNS5_1CILi128EEENS7_ILi64EEES8_EEELi128ENS_6half_tEfNS_4arch4Sm80ELb1ELb0ELb1ELb1ELb1ELb0ELb1ELb0EEENS1_21CollectiveEpilogueFwdINS6_IJS8_S8_S9_EEENS6_IJNS7_ILi1EEESH_SH_EEESB_SD_Li128ELb1ELb1ELb0ELb0EEENS1_19SingleTileSchedulerILb1ELb0ELb1ELi128EEEEEEEEEvNT_6ParamsE:
[----:B------:R-:W-:Y:S01]  /*0000*/  LDC R1, c[0x0][0x37c] ;  /* 0x0000df00ff017b82 */ /* 0x000fe20000000800 */
[----:B------:R-:W-:Y:S05]  /*0010*/  EXIT ;  /* 0x000000000000794d */ /* 0x000fea0003800000 */
.L_x_16:
        /* <DEDUP_REMOVED lines=14> */
.L_x_34:


//--------------------- .text._ZN7cutlass13device_kernelIN5flash19enable_sm80_to_sm89INS1_16FlashAttnFwdSm80INS1_25CollectiveMainloopFwdSm80ILi4ELi1ELb0EN4cute5tupleIJNS5_1CILi128EEENS7_ILi64EEES8_EEELi128ENS_6half_tEfNS_4arch4Sm80ELb1ELb0ELb1ELb1ELb1ELb1ELb1ELb0EEENS1_21CollectiveEpilogueFwdINS6_IJS8_S8_S9_EEENS6_IJNS7_ILi1EEESH_SH_EEESB_SD_Li128ELb1ELb1ELb0ELb0EEENS1_19SingleTileSchedulerILb1ELb0ELb1ELi128EEEEEEEEEvNT_6ParamsE --------------------------
	.section	.text._ZN7cutlass13device_kernelIN5flash19enable_sm80_to_sm89INS1_16FlashAttnFwdSm80INS1_25CollectiveMainloopFwdSm80ILi4ELi1ELb0EN4cute5tupleIJNS5_1CILi128EEENS7_ILi64EEES8_EEELi128ENS_6half_tEfNS_4arch4Sm80ELb1ELb0ELb1ELb1ELb1ELb1ELb1ELb0EEENS1_21CollectiveEpilogueFwdINS6_IJS8_S8_S9_EEENS6_IJNS7_ILi1EEESH_SH_EEESB_SD_Li128ELb1ELb1ELb0ELb0EEENS1_19SingleTileSchedulerILb1ELb0ELb1ELi128EEEEEEEEEvNT_6ParamsE,"ax",@progbits
	.align	128
.text._ZN7cutlass13device_kernelIN5flash19enable_sm80_to_sm89INS1_16FlashAttnFwdSm80INS1_25CollectiveMainloopFwdSm80ILi4ELi1ELb0EN4cute5tupleIJNS5_1CILi128EEENS7_ILi64EEES8_EEELi128ENS_6half_tEfNS_4arch4Sm80ELb1ELb0ELb1ELb1ELb1ELb1ELb1ELb0EEENS1_21CollectiveEpilogueFwdINS6_IJS8_S8_S9_EEENS6_IJNS7_ILi1EEESH_SH_EEESB_SD_Li128ELb1ELb1ELb0ELb0EEENS1_19SingleTileSchedulerILb1ELb0ELb1ELi128EEEEEEEEEvNT_6ParamsE:
        .type           _ZN7cutlass13device_kernelIN5flash19enable_sm80_to_sm89INS1_16FlashAttnFwdSm80INS1_25CollectiveMainloopFwdSm80ILi4ELi1ELb0EN4cute5tupleIJNS5_1CILi128EEENS7_ILi64EEES8_EEELi128ENS_6half_tEfNS_4arch4Sm80ELb1ELb0ELb1ELb1ELb1ELb1ELb1ELb0EEENS1_21CollectiveEpilogueFwdINS6_IJS8_S8_S9_EEENS6_IJNS7_ILi1EEESH_SH_EEESB_SD_Li128ELb1ELb1ELb0ELb0EEENS1_19SingleTileSchedulerILb1ELb0ELb1ELi128EEEEEEEEEvNT_6ParamsE,@function
        .size           _ZN7cutlass13device_kernelIN5flash19enable_sm80_to_sm89INS1_16FlashAttnFwdSm80INS1_25CollectiveMainloopFwdSm80ILi4ELi1ELb0EN4cute5tupleIJNS5_1CILi128EEENS7_ILi64EEES8_EEELi128ENS_6half_tEfNS_4arch4Sm80ELb1ELb0ELb1ELb1ELb1ELb1ELb1ELb0EEENS1_21CollectiveEpilogueFwdINS6_IJS8_S8_S9_EEENS6_IJNS7_ILi1EEESH_SH_EEESB_SD_Li128ELb1ELb1ELb0ELb0EEENS1_19SingleTileSchedulerILb1ELb0ELb1ELi128EEEEEEEEEvNT_6ParamsE,(.L_x_35 - _ZN7cutlass13device_kernelIN5flash19enable_sm80_to_sm89INS1_16FlashAttnFwdSm80INS1_25CollectiveMainloopFwdSm80ILi4ELi1ELb0EN4cute5tupleIJNS5_1CILi128EEENS7_ILi64EEES8_EEELi128ENS_6half_tEfNS_4arch4Sm80ELb1ELb0ELb1ELb1ELb1ELb1ELb1ELb0EEENS1_21CollectiveEpilogueFwdINS6_IJS8_S8_S9_EEENS6_IJNS7_ILi1EEESH_SH_EEESB_SD_Li128ELb1ELb1ELb0ELb0EEENS1_19SingleTileSchedulerILb1ELb0ELb1ELi128EEEEEEEEEvNT_6ParamsE)
        .other          _ZN7cutlass13device_kernelIN5flash19enable_sm80_to_sm89INS1_16FlashAttnFwdSm80INS1_25CollectiveMainloopFwdSm80ILi4ELi1ELb0EN4cute5tupleIJNS5_1CILi128EEENS7_ILi64EEES8_EEELi128ENS_6half_tEfNS_4arch4Sm80ELb1ELb0ELb1ELb1ELb1ELb1ELb1ELb0EEENS1_21CollectiveEpilogueFwdINS6_IJS8_S8_S9_EEENS6_IJNS7_ILi1EEESH_SH_EEESB_SD_Li128ELb1ELb1ELb0ELb0EEENS1_19SingleTileSchedulerILb1ELb0ELb1ELi128EEEEEEEEEvNT_6ParamsE,@"STO_CUDA_ENTRY STV_DEFAULT"
_ZN7cutlass13device_kernelIN5flash19enable_sm80_to_sm89INS1_16FlashAttnFwdSm80INS1_25CollectiveMainloopFwdSm80ILi4ELi1ELb0EN4cute5tupleIJNS5_1CILi128EEENS7_ILi64EEES8_EEELi128ENS_6half_tEfNS_4arch4Sm80ELb1ELb0ELb1ELb1ELb1ELb1ELb1ELb0EEENS1_21CollectiveEpilogueFwdINS6_IJS8_S8_S9_EEENS6_IJNS7_ILi1EEESH_SH_EEESB_SD_Li128ELb1ELb1ELb0ELb0EEENS1_19SingleTileSchedulerILb1ELb0ELb1ELi128EEEEEEEEEvNT_6ParamsE:
[----:B------:R-:W-:Y:S01]  /*0000*/  LDC R1, c[0x0][0x37c] ;  /* 0x0000df00ff017b82 */ /* 0x000fe20000000800 */
[----:B------:R-:W-:Y:S05]  /*0010*/  EXIT ;  /* 0x000000000000794d */ /* 0x000fea0003800000 */
.L_x_17:
        /* <DEDUP_REMOVED lines=14> */
.L_x_35:


//--------------------- .nv.shared.reserved.0     --------------------------
	.section	.nv.shared.reserved.0,"aw",@nobits
	.weak		__nv_reservedSMEM_offset_0_alias
	.size		__nv_reservedSMEM_offset_0_alias, 0, 64
	.other		__nv_reservedSMEM_offset_0_alias,@"STO_CUDA_RESERVED_SHARED STV_DEFAULT"
__nv_reservedSMEM_offset_0_alias:
	.zero		0
	.zero		64


//--------------------- .nv.global                --------------------------
	.section	.nv.global,"aw",@nobits
.nv.global:
	.type		_ZN80_INTERNAL_77ea243b_44_flash_fwd_hdim128_fp16_paged_softcap_sm80_cu_ceb34e2a_35384cute1_E,@object
	.size		_ZN80_INTERNAL_77ea243b_44_flash_fwd_hdim128_fp16_paged_softcap_sm80_cu_ceb34e2a_35384cute1_E,(_ZN80_INTERNAL_77ea243b_44_flash_fwd_hdim128_fp16_paged_softcap_sm80_cu_ceb34e2a_35384cuda3std3__45__cpo6cbeginE - _ZN80_INTERNAL_77ea243b_44_flash_fwd_hdim128_fp16_paged_softcap_sm80_cu_ceb34e2a_35384cute1_E)
_ZN80_INTERNAL_77ea243b_44_flash_fwd_hdim128_fp16_paged_softcap_sm80_cu_ceb34e2a_35384cute1_E:
	.zero		1
	.type		_ZN80_INTERNAL_77ea243b_44_flash_fwd_hdim128_fp16_paged_softcap_sm80_cu_ceb34e2a_35384cuda3std3__45__cpo6cbeginE,@object
	.size		_ZN80_INTERNAL_77ea243b_44_flash_fwd_hdim128_fp16_paged_softcap_sm80_cu_ceb34e2a_35384cuda3std3__45__cpo6cbeginE,(_ZN80_INTERNAL_77ea243b_44_flash_fwd_hdim128_fp16_paged_softcap_sm80_cu_ceb34e2a_35384cuda3std3__48in_placeE - _ZN80_INTERNAL_77ea243b_44_flash_fwd_hdim128_fp16_paged_softcap_sm80_cu_ceb34e2a_35384cuda3std3__45__cpo6cbeginE)
_ZN80_INTERNAL_77ea243b_44_flash_fwd_hdim128_fp16_paged_softcap_sm80_cu_ceb34e2a_35384cuda3std3__45__cpo6cbeginE:
	.zero		1
	.type		_ZN80_INTERNAL_77ea243b_44_flash_fwd_hdim128_fp16_paged_softcap_sm80_cu_ceb34e2a_35384cuda3std3__48in_placeE,@object
	.size		_ZN80_INTERNAL_77ea243b_44_flash_fwd_hdim128_fp16_paged_softcap_sm80_cu_ceb34e2a_35384cuda3std3__48in_placeE,(_ZN80_INTERNAL_77ea243b_44_flash_fwd_hdim128_fp16_paged_softcap_sm80_cu_ceb34e2a_35384cuda3std6ranges3__45__cpo9iter_moveE - _ZN80_INTERNAL_77ea243b_44_flash_fwd_hdim128_fp16_paged_softcap_sm80_cu_ceb34e2a_35384cuda3std3__48in_placeE)
_ZN80_INTERNAL_77ea243b_44_flash_fwd_hdim128_fp16_paged_softcap_sm80_cu_ceb34e2a_35384cuda3std3__48in_placeE:
	.zero		1
	.type		_ZN80_INTERNAL_77ea243b_44_flash_fwd_hdim128_fp16_paged_softcap_sm80_cu_ceb34e2a_35384cuda3std6ranges3__45__cpo9iter_moveE,@object
	.size		_ZN80_INTERNAL_77ea243b_44_flash_fwd_hdim128_fp16_paged_softcap_sm80_cu_ceb34e2a_35384cuda3std6ranges3__45__cpo9iter_moveE,(_ZN80_INTERNAL_77ea243b_44_flash_fwd_hdim128_fp16_paged_softcap_sm80_cu_ceb34e2a_35384cuda3std3__45__cpo5beginE - _ZN80_INTERNAL_77ea243b_44_flash_fwd_hdim128_fp16_paged_softcap_sm80_cu_ceb34e2a_35384cuda3std6ranges3__45__cpo9iter_moveE)
_ZN80_INTERNAL_77ea243b_44_flash_fwd_hdim128_fp16_paged_softcap_sm80_cu_ceb34e2a_35384cuda3std6ranges3__45__cpo9iter_moveE:
	.zero		1
	.type		_ZN80_INTERNAL_77ea243b_44_flash_fwd_hdim128_fp16_paged_softcap_sm80_cu_ceb34e2a_35384cuda3std3__45__cpo5beginE,@object
	.size		_ZN80_INTERNAL_77ea243b_44_flash_fwd_hdim128_fp16_paged_softcap_sm80_cu_ceb34e2a_35384cuda3std3__45__cpo5beginE,(_ZN80_INTERNAL_77ea243b_44_flash_fwd_hdim128_fp16_paged_softcap_sm80_cu_ceb34e2a_35384cuda3std3__482_GLOBAL__N__77ea243b_44_flash_fwd_hdim128_fp16_paged_softcap_sm80_cu_ceb34e2a_35386ignoreE - _ZN80_INTERNAL_77ea243b_44_flash_fwd_hdim128_fp16_paged_softcap_sm80_cu_ceb34e2a_35384cuda3std3__45__cpo5beginE)
_ZN80_INTERNAL_77ea243b_44_flash_fwd_hdim128_fp16_paged_softcap_sm80_cu_ceb34e2a_35384cuda3std3__45__cpo5beginE:
	.zero		1
	.type		_ZN80_INTERNAL_77ea243b_44_flash_fwd_hdim128_fp16_paged_softcap_sm80_cu_ceb34e2a_35384cuda3std3__482_GLOBAL__N__77ea243b_44_flash_fwd_hdim128_fp16_paged_softcap_sm80_cu_ceb34e2a_35386ignoreE,@object
	.size		_ZN80_INTERNAL_77ea243b_44_flash_fwd_hdim128_fp16_paged_softcap_sm80_cu_ceb34e2a_35384cuda3std3__482_GLOBAL__N__77ea243b_44_flash_fwd_hdim128_fp16_paged_softcap_sm80_cu_ceb34e2a_35386ignoreE,(_ZN80_INTERNAL_77ea243b_44_flash_fwd_hdim128_fp16_paged_softcap_sm80_cu_ceb34e2a_35384cute7productE - _ZN80_INTERNAL_77ea243b_44_flash_fwd_hdim128_fp16_paged_softcap_sm80_cu_ceb34e2a_35384cuda3std3__482_GLOBAL__N__77ea243b_44_flash_fwd_hdim128_fp16_paged_softcap_sm80_cu_ceb34e2a_35386ignoreE)
_ZN80_INTERNAL_77ea243b_44_flash_fwd_hdim128_fp16_paged_softcap_sm80_cu_ceb34e2a_35384cuda3std3__482_GLOBAL__N__77ea243b_44_flash_fwd_hdim128_fp16_paged_softcap_sm80_cu_ceb34e2a_35386ignoreE:
	.zero		1
	.type		_ZN80_INTERNAL_77ea243b_44_flash_fwd_hdim128_fp16_paged_softcap_sm80_cu_ceb34e2a_35384cute7productE,@object
	.size		_ZN80_INTERNAL_77ea243b_44_flash_fwd_hdim128_fp16_paged_softcap_sm80_cu_ceb34e2a_35384cute7productE,(_ZN80_INTERNAL_77ea243b_44_flash_fwd_hdim128_fp16_paged_softcap_sm80_cu_ceb34e2a_35384cuda3std3__45__cpo3endE - _ZN80_INTERNAL_77ea243b_44_flash_fwd_hdim128_fp16_paged_softcap_sm80_cu_ceb34e2a_35384cute7productE)
_ZN80_INTERNAL_77ea243b_44_flash_fwd_hdim128_fp16_paged_softcap_sm80_cu_ceb34e2a_35384cute7productE:
	.zero		1
	.type		_ZN80_INTERNAL_77ea243b_44_flash_fwd_hdim128_fp16_paged_softcap_sm80_cu_ceb34e2a_35384cuda3std3__45__cpo3endE,@object
	.size		_ZN80_INTERNAL_77ea243b_44_flash_fwd_hdim128_fp16_paged_softcap_sm80_cu_ceb34e2a_35384cuda3std3__45__cpo3endE,(_ZN80_INTERNAL_77ea243b_44_flash_fwd_hdim128_fp16_paged_softcap_sm80_cu_ceb34e2a_35384cuda3std3__419piecewise_constructE - _ZN80_INTERNAL_77ea243b_44_flash_fwd_hdim128_fp16_paged_softcap_sm80_cu_ceb34e2a_35384cuda3std3__45__cpo3endE)
_ZN80_INTERNAL_77ea243b_44_flash_fwd_hdim128_fp16_paged_softcap_sm80_cu_ceb34e2a_35384cuda3std3__45__cpo3endE:
	.zero		1
	.type		_ZN80_INTERNAL_77ea243b_44_flash_fwd_hdim128_fp16_paged_softcap_sm80_cu_ceb34e2a_35384cuda3std3__419piecewise_constructE,@object
	.size		_ZN80_INTERNAL_77ea243b_44_flash_fwd_hdim128_fp16_paged_softcap_sm80_cu_ceb34e2a_35384cuda3std3__419piecewise_constructE,(_ZN80_INTERNAL_77ea243b_44_flash_fwd_hdim128_fp16_paged_softcap_sm80_cu_ceb34e2a_35384cuda3std3__45__cpo4cendE - _ZN80_INTERNAL_77ea243b_44_flash_fwd_hdim128_fp16_paged_softcap_sm80_cu_ceb34e2a_35384cuda3std3__419piecewise_constructE)
_ZN80_INTERNAL_77ea243b_44_flash_fwd_hdim128_fp16_paged_softcap_sm80_cu_ceb34e2a_35384cuda3std3__419piecewise_constructE:
	.zero		1
	.type		_ZN80_INTERNAL_77ea243b_44_flash_fwd_hdim128_fp16_paged_softcap_sm80_cu_ceb34e2a_35384cuda3std3__45__cpo4cendE,@object
	.size		_ZN80_INTERNAL_77ea243b_44_flash_fwd_hdim128_fp16_paged_softcap_sm80_cu_ceb34e2a_35384cuda3std3__45__cpo4cendE,(_ZN80_INTERNAL_77ea243b_44_flash_fwd_hdim128_fp16_paged_softcap_sm80_cu_ceb34e2a_35384cuda3std6ranges3__45__cpo4swapE - _ZN80_INTERNAL_77ea243b_44_flash_fwd_hdim128_fp16_paged_softcap_sm80_cu_ceb34e2a_35384cuda3std3__45__cpo4cendE)
_ZN80_INTERNAL_77ea243b_44_flash_fwd_hdim128_fp16_paged_softcap_sm80_cu_ceb34e2a_35384cuda3std3__45__cpo4cendE:
	.zero		1
	.type		_ZN80_INTERNAL_77ea243b_44_flash_fwd_hdim128_fp16_paged_softcap_sm80_cu_ceb34e2a_35384cuda3std6ranges3__45__cpo4swapE,@object
	.size		_ZN80_INTERNAL_77ea243b_44_flash_fwd_hdim128_fp16_paged_softcap_sm80_cu_ceb34e2a_35384cuda3std6ranges3__45__cpo4swapE,(.L_7 - _ZN80_INTERNAL_77ea243b_44_flash_fwd_hdim128_fp16_paged_softcap_sm80_cu_ceb34e2a_35384cuda3std6ranges3__45__cpo4swapE)
_ZN80_INTERNAL_77ea243b_44_flash_fwd_hdim128_fp16_paged_softcap_sm80_cu_ceb34e2a_35384cuda3std6ranges3__45__cpo4swapE:
	.zero		1
.L_7:


//--------------------- .nv.constant0._ZN7cutlass13device_kernelIN5flash19enable_sm80_to_sm89INS1_16FlashAttnFwdSm80INS1_25CollectiveMainloopFwdSm80ILi8ELi1ELb1EN4cute5tupleIJNS5_1CILi128EEES8_S8_EEELi128ENS_6half_tEfNS_4arch4Sm80ELb0ELb0ELb1ELb0ELb1ELb0ELb1ELb0EEENS1_21CollectiveEpilogueFwdIS9_NS6_IJNS7_ILi1EEESF_SF_EEESA_SC_Li256ELb0ELb1ELb0ELb0EEENS1_19SingleTileSchedulerILb0ELb0ELb1ELi128EEEEEEEEEvNT_6ParamsE --------------------------
	.section	.nv.constant0._ZN7cutlass13device_kernelIN5flash19enable_sm80_to_sm89INS1_16FlashAttnFwdSm80INS1_25CollectiveMainloopFwdSm80ILi8ELi1ELb1EN4cute5tupleIJNS5_1CILi128EEES8_S8_EEELi128ENS_6half_tEfNS_4arch4Sm80ELb0ELb0ELb1ELb0ELb1ELb0ELb1ELb0EEENS1_21CollectiveEpilogueFwdIS9_NS6_IJNS7_ILi1EEESF_SF_EEESA_SC_Li256ELb0ELb1ELb0ELb0EEENS1_19SingleTileSchedulerILb0ELb0ELb1ELi128EEEEEEEEEvNT_6ParamsE,"a",@progbits
	.sectionflags	@""
	.align	4
.nv.constant0._ZN7cutlass13device_kernelIN5flash19enable_sm80_to_sm89INS1_16FlashAttnFwdSm80INS1_25CollectiveMainloopFwdSm80ILi8ELi1ELb1EN4cute5tupleIJNS5_1CILi128EEES8_S8_EEELi128ENS_6half_tEfNS_4arch4Sm80ELb0ELb0ELb1ELb0ELb1ELb0ELb1ELb0EEENS1_21CollectiveEpilogueFwdIS9_NS6_IJNS7_ILi1EEESF_SF_EEESA_SC_Li256ELb0ELb1ELb0ELb0EEENS1_19SingleTileSchedulerILb0ELb0ELb1ELi128EEEEEEEEEvNT_6ParamsE:
	.zero		1944


//--------------------- .nv.constant0._ZN7cutlass13device_kernelIN5flash19enable_sm80_to_sm89INS1_16FlashAttnFwdSm80INS1_25CollectiveMainloopFwdSm80ILi8ELi1ELb1EN4cute5tupleIJNS5_1CILi128EEES8_S8_EEELi128ENS_6half_tEfNS_4arch4Sm80ELb0ELb0ELb1ELb1ELb1ELb0ELb1ELb0EEENS1_21CollectiveEpilogueFwdIS9_NS6_IJNS7_ILi1EEESF_SF_EEESA_SC_Li256ELb1ELb1ELb0ELb0EEENS1_19SingleTileSchedulerILb1ELb0ELb1ELi128EEEEEEEEEvNT_6ParamsE --------------------------
	.section	.nv.constant0._ZN7cutlass13device_kernelIN5flash19enable_sm80_to_sm89INS1_16FlashAttnFwdSm80INS1_25CollectiveMainloopFwdSm80ILi8ELi1ELb1EN4cute5tupleIJNS5_1CILi128EEES8_S8_EEELi128ENS_6half_tEfNS_4arch4Sm80ELb0ELb0ELb1ELb1ELb1ELb0ELb1ELb0EEENS1_21CollectiveEpilogueFwdIS9_NS6_IJNS7_ILi1EEESF_SF_EEESA_SC_Li256ELb1ELb1ELb0ELb0EEENS1_19SingleTileSchedulerILb1ELb0ELb1ELi128EEEEEEEEEvNT_6ParamsE,"a",@progbits
	.sectionflags	@""
	.align	4
.nv.constant0._ZN7cutlass13device_kernelIN5flash19enable_sm80_to_sm89INS1_16FlashAttnFwdSm80INS1_25CollectiveMainloopFwdSm80ILi8ELi1ELb1EN4cute5tupleIJNS5_1CILi128EEES8_S8_EEELi128ENS_6half_tEfNS_4arch4Sm80ELb0ELb0ELb1ELb1ELb1ELb0ELb1ELb0EEENS1_21CollectiveEpilogueFwdIS9_NS6_IJNS7_ILi1EEESF_SF_EEESA_SC_Li256ELb1ELb1ELb0ELb0EEENS1_19SingleTileSchedulerILb1ELb0ELb1ELi128EEEEEEEEEvNT_6ParamsE:
	.zero		1944


//--------------------- .nv.constant0._ZN7cutlass13device_kernelIN5flash19enable_sm80_to_sm89INS1_16FlashAttnFwdSm80INS1_25CollectiveMainloopFwdSm80ILi8ELi1ELb1EN4cute5tupleIJNS5_1CILi128EEES8_S8_EEELi128ENS_6half_tEfNS_4arch4Sm80ELb0ELb0ELb1ELb1ELb1ELb1ELb1ELb0EEENS1_21CollectiveEpilogueFwdIS9_NS6_IJNS7_ILi1EEESF_SF_EEESA_SC_Li256ELb1ELb1ELb0ELb0EEENS1_19SingleTileSchedulerILb1ELb0ELb1ELi128EEEEEEEEEvNT_6ParamsE --------------------------
	.section	.nv.constant0._ZN7cutlass13device_kernelIN5flash19enable_sm80_to_sm89INS1_16FlashAttnFwdSm80INS1_25CollectiveMainloopFwdSm80ILi8ELi1ELb1EN4cute5tupleIJNS5_1CILi128EEES8_S8_EEELi128ENS_6half_tEfNS_4arch4Sm80ELb0ELb0ELb1ELb1ELb1ELb1ELb1ELb0EEENS1_21CollectiveEpilogueFwdIS9_NS6_IJNS7_ILi1EEESF_SF_EEESA_SC_Li256ELb1ELb1ELb0ELb0EEENS1_19SingleTileSchedulerILb1ELb0ELb1ELi128EEEEEEEEEvNT_6ParamsE,"a",@progbits
	.sectionflags	@""
	.align	4
.nv.constant0._ZN7cutlass13device_kernelIN5flash19enable_sm80_to_sm89INS1_16FlashAttnFwdSm80INS1_25CollectiveMainloopFwdSm80ILi8ELi1ELb1EN4cute5tupleIJNS5_1CILi128EEES8_S8_EEELi128ENS_6half_tEfNS_4arch4Sm80ELb0ELb0ELb1ELb1ELb1ELb1ELb1ELb0EEENS1_21CollectiveEpilogueFwdIS9_NS6_IJNS7_ILi1EEESF_SF_EEESA_SC_Li256ELb1ELb1ELb0ELb0EEENS1_19SingleTileSchedulerILb1ELb0ELb1ELi128EEEEEEEEEvNT_6ParamsE:
	.zero		1944


//--------------------- .nv.constant0._ZN7cutlass13device_kernelIN5flash19enable_sm80_to_sm89INS1_16FlashAttnFwdSm80INS1_25CollectiveMainloopFwdSm80ILi8ELi1ELb1EN4cute5tupleIJNS5_1CILi128EEENS7_ILi96EEES8_EEELi128ENS_6half_tEfNS_4arch4Sm80ELb0ELb1ELb1ELb0ELb1ELb0ELb1ELb0EEENS1_21CollectiveEpilogueFwdINS6_IJS8_S8_S9_EEENS6_IJNS7_ILi1EEESH_SH_EEESB_SD_Li256ELb0ELb1ELb0ELb0EEENS1_19SingleTileSchedulerILb0ELb0ELb1ELi128EEEEEEEEEvNT_6ParamsE --------------------------
	.section	.nv.constant0._ZN7cutlass13device_kernelIN5flash19enable_sm80_to_sm89INS1_16FlashAttnFwdSm80INS1_25CollectiveMainloopFwdSm80ILi8ELi1ELb1EN4cute5tupleIJNS5_1CILi128EEENS7_ILi96EEES8_EEELi128ENS_6half_tEfNS_4arch4Sm80ELb0ELb1ELb1ELb0ELb1ELb0ELb1ELb0EEENS1_21CollectiveEpilogueFwdINS6_IJS8_S8_S9_EEENS6_IJNS7_ILi1EEESH_SH_EEESB_SD_Li256ELb0ELb1ELb0ELb0EEENS1_19SingleTileSchedulerILb0ELb0ELb1ELi128EEEEEEEEEvNT_6ParamsE,"a",@progbits
	.sectionflags	@""
	.align	4
.nv.constant0._ZN7cutlass13device_kernelIN5flash19enable_sm80_to_sm89INS1_16FlashAttnFwdSm80INS1_25CollectiveMainloopFwdSm80ILi8ELi1ELb1EN4cute5tupleIJNS5_1CILi128EEENS7_ILi96EEES8_EEELi128ENS_6half_tEfNS_4arch4Sm80ELb0ELb1ELb1ELb0ELb1ELb0ELb1ELb0EEENS1_21CollectiveEpilogueFwdINS6_IJS8_S8_S9_EEENS6_IJNS7_ILi1EEESH_SH_EEESB_SD_Li256ELb0ELb1ELb0ELb0EEENS1_19SingleTileSchedulerILb0ELb0ELb1ELi128EEEEEEEEEvNT_6ParamsE:
	.zero		1944


//--------------------- .nv.constant0._ZN7cutlass13device_kernelIN5flash19enable_sm80_to_sm89INS1_16FlashAttnFwdSm80INS1_25CollectiveMainloopFwdSm80ILi8ELi1ELb1EN4cute5tupleIJNS5_1CILi128EEENS7_ILi96EEES8_EEELi128ENS_6half_tEfNS_4arch4Sm80ELb0ELb1ELb1ELb1ELb1ELb0ELb1ELb0EEENS1_21CollectiveEpilogueFwdINS6_IJS8_S8_S9_EEENS6_IJNS7_ILi1EEESH_SH_EEESB_SD_Li256ELb1ELb1ELb0ELb0EEENS1_19SingleTileSchedulerILb1ELb0ELb1ELi128EEEEEEEEEvNT_6ParamsE --------------------------
	.section	.nv.constant0._ZN7cutlass13device_kernelIN5flash19enable_sm80_to_sm89INS1_16FlashAttnFwdSm80INS1_25CollectiveMainloopFwdSm80ILi8ELi1ELb1EN4cute5tupleIJNS5_1CILi128EEENS7_ILi96EEES8_EEELi128ENS_6half_tEfNS_4arch4Sm80ELb0ELb1ELb1ELb1ELb1ELb0ELb1ELb0EEENS1_21CollectiveEpilogueFwdINS6_IJS8_S8_S9_EEENS6_IJNS7_ILi1EEESH_SH_EEESB_SD_Li256ELb1ELb1ELb0ELb0EEENS1_19SingleTileSchedulerILb1ELb0ELb1ELi128EEEEEEEEEvNT_6ParamsE,"a",@progbits
	.sectionflags	@""
	.align	4
.nv.constant0._ZN7cutlass13device_kernelIN5flash19enable_sm80_to_sm89INS1_16FlashAttnFwdSm80INS1_25CollectiveMainloopFwdSm80ILi8ELi1ELb1EN4cute5tupleIJNS5_1CILi128EEENS7_ILi96EEES8_EEELi128ENS_6half_tEfNS_4arch4Sm80ELb0ELb1ELb1ELb1ELb1ELb0ELb1ELb0EEENS1_21CollectiveEpilogueFwdINS6_IJS8_S8_S9_EEENS6_IJNS7_ILi1EEESH_SH_EEESB_SD_Li256ELb1ELb1ELb0ELb0EEENS1_19SingleTileSchedulerILb1ELb0ELb1ELi128EEEEEEEEEvNT_6ParamsE:
	.zero		1944


//--------------------- .nv.constant0._ZN7cutlass13device_kernelIN5flash19enable_sm80_to_sm89INS1_16FlashAttnFwdSm80INS1_25CollectiveMainloopFwdSm80ILi8ELi1ELb1EN4cute5tupleIJNS5_1CILi128EEENS7_ILi96EEES8_EEELi128ENS_6half_tEfNS_4arch4Sm80ELb0ELb1ELb1ELb1ELb1ELb1ELb1ELb0EEENS1_21CollectiveEpilogueFwdINS6_IJS8_S8_S9_EEENS6_IJNS7_ILi1EEESH_SH_EEESB_SD_Li256ELb1ELb1ELb0ELb0EEENS1_19SingleTileSchedulerILb1ELb0ELb1ELi128EEEEEEEEEvNT_6ParamsE --------------------------
	.section	.nv.constant0._ZN7cutlass13device_kernelIN5flash19enable_sm80_to_sm89INS1_16FlashAttnFwdSm80INS1_25CollectiveMainloopFwdSm80ILi8ELi1ELb1EN4cute5tupleIJNS5_1CILi128EEENS7_ILi96EEES8_EEELi128ENS_6half_tEfNS_4arch4Sm80ELb0ELb1ELb1ELb1ELb1ELb1ELb1ELb0EEENS1_21CollectiveEpilogueFwdINS6_IJS8_S8_S9_EEENS6_IJNS7_ILi1EEESH_SH_EEESB_SD_Li256ELb1ELb1ELb0ELb0EEENS1_19SingleTileSchedulerILb1ELb0ELb1ELi128EEEEEEEEEvNT_6ParamsE,"a",@progbits
	.sectionflags	@""
	.align	4
.nv.constant0._ZN7cutlass13device_kernelIN5flash19enable_sm80_to_sm89INS1_16FlashAttnFwdSm80INS1_25CollectiveMainloopFwdSm80ILi8ELi1ELb1EN4cute5tupleIJNS5_1CILi128EEENS7_ILi96EEES8_EEELi128ENS_6half_tEfNS_4arch4Sm80ELb0ELb1ELb1ELb1ELb1ELb1ELb1ELb0EEENS1_21CollectiveEpilogueFwdINS6_IJS8_S8_S9_EEENS6_IJNS7_ILi1EEESH_SH_EEESB_SD_Li256ELb1ELb1ELb0ELb0EEENS1_19SingleTileSchedulerILb1ELb0ELb1ELi128EEEEEEEEEvNT_6ParamsE:
	.zero		1944


//--------------------- .nv.constant0._ZN7cutlass13device_kernelIN5flash19enable_sm80_to_sm89INS1_16FlashAttnFwdSm80INS1_25CollectiveMainloopFwdSm80ILi8ELi1ELb1EN4cute5tupleIJNS5_1CILi128EEES8_S8_EEELi128ENS_6half_tEfNS_4arch4Sm80ELb1ELb0ELb1ELb0ELb1ELb0ELb1ELb0EEENS1_21CollectiveEpilogueFwdIS9_NS6_IJNS7_ILi1EEESF_SF_EEESA_SC_Li256ELb0ELb1ELb0ELb0EEENS1_30DynamicPersistentTileSchedulerILi256ELi256ELb0ELb1ELb0EEEEEEEEEvNT_6ParamsE --------------------------
	.section	.nv.constant0._ZN7cutlass13device_kernelIN5flash19enable_sm80_to_sm89INS1_16FlashAttnFwdSm80INS1_25CollectiveMainloopFwdSm80ILi8ELi1ELb1EN4cute5tupleIJNS5_1CILi128EEES8_S8_EEELi128ENS_6half_tEfNS_4arch4Sm80ELb1ELb0ELb1ELb0ELb1ELb0ELb1ELb0EEENS1_21CollectiveEpilogueFwdIS9_NS6_IJNS7_ILi1EEESF_SF_EEESA_SC_Li256ELb0ELb1ELb0ELb0EEENS1_30DynamicPersistentTileSchedulerILi256ELi256ELb0ELb1ELb0EEEEEEEEEvNT_6ParamsE,"a",@progbits
	.sectionflags	@""
	.align	4
.nv.constant0._ZN7cutlass13device_kernelIN5flash19enable_sm80_to_sm89INS1_16FlashAttnFwdSm80INS1_25CollectiveMainloopFwdSm80ILi8ELi1ELb1EN4cute5tupleIJNS5_1CILi128EEES8_S8_EEELi128ENS_6half_tEfNS_4arch4Sm80ELb1ELb0ELb1ELb0ELb1ELb0ELb1ELb0EEENS1_21CollectiveEpilogueFwdIS9_NS6_IJNS7_ILi1EEESF_SF_EEESA_SC_Li256ELb0ELb1ELb0ELb0EEENS1_30DynamicPersistentTileSchedulerILi256ELi256ELb0ELb1ELb0EEEEEEEEEvNT_6ParamsE:
	.zero		1960


//--------------------- .nv.constant0._ZN7cutlass13device_kernelIN5flash19enable_sm80_to_sm89INS1_16FlashAttnFwdSm80INS1_25CollectiveMainloopFwdSm80ILi8ELi1ELb1EN4cute5tupleIJNS5_1CILi128EEES8_S8_EEELi128ENS_6half_tEfNS_4arch4Sm80ELb1ELb0ELb1ELb1ELb1ELb0ELb1ELb0EEENS1_21CollectiveEpilogueFwdIS9_NS6_IJNS7_ILi1EEESF_SF_EEESA_SC_Li256ELb1ELb1ELb0ELb0EEENS1_19SingleTileSchedulerILb1ELb0ELb1ELi128EEEEEEEEEvNT_6ParamsE --------------------------
	.section	.nv.constant0._ZN7cutlass13device_kernelIN5flash19enable_sm80_to_sm89INS1_16FlashAttnFwdSm80INS1_25CollectiveMainloopFwdSm80ILi8ELi1ELb1EN4cute5tupleIJNS5_1CILi128EEES8_S8_EEELi128ENS_6half_tEfNS_4arch4Sm80ELb1ELb0ELb1ELb1ELb1ELb0ELb1ELb0EEENS1_21CollectiveEpilogueFwdIS9_NS6_IJNS7_ILi1EEESF_SF_EEESA_SC_Li256ELb1ELb1ELb0ELb0EEENS1_19SingleTileSchedulerILb1ELb0ELb1ELi128EEEEEEEEEvNT_6ParamsE,"a",@progbits
	.sectionflags	@""
	.align	4
.nv.constant0._ZN7cutlass13device_kernelIN5flash19enable_sm80_to_sm89INS1_16FlashAttnFwdSm80INS1_25CollectiveMainloopFwdSm80ILi8ELi1ELb1EN4cute5tupleIJNS5_1CILi128EEES8_S8_EEELi128ENS_6half_tEfNS_4arch4Sm80ELb1ELb0ELb1ELb1ELb1ELb0ELb1ELb0EEENS1_21CollectiveEpilogueFwdIS9_NS6_IJNS7_ILi1EEESF_SF_EEESA_SC_Li256ELb1ELb1ELb0ELb0EEENS1_19SingleTileSchedulerILb1ELb0ELb1ELi128EEEEEEEEEvNT_6ParamsE:
	.zero		1944


//--------------------- .nv.constant0._ZN7cutlass13device_kernelIN5flash19enable_sm80_to_sm89INS1_16FlashAttnFwdSm80INS1_25CollectiveMainloopFwdSm80ILi8ELi1ELb1EN4cute5tupleIJNS5_1CILi128EEES8_S8_EEELi128ENS_6half_tEfNS_4arch4Sm80ELb1ELb0ELb1ELb1ELb1ELb1ELb1ELb0EEENS1_21CollectiveEpilogueFwdIS9_NS6_IJNS7_ILi1EEESF_SF_EEESA_SC_Li256ELb1ELb1ELb0ELb0EEENS1_19SingleTileSchedulerILb1ELb0ELb1ELi128EEEEEEEEEvNT_6ParamsE --------------------------
	.section	.nv.constant0._ZN7cutlass13device_kernelIN5flash19enable_sm80_to_sm89INS1_16FlashAttnFwdSm80INS1_25CollectiveMainloopFwdSm80ILi8ELi1ELb1EN4cute5tupleIJNS5_1CILi128EEES8_S8_EEELi128ENS_6half_tEfNS_4arch4Sm80ELb1ELb0ELb1ELb1ELb1ELb1ELb1ELb0EEENS1_21CollectiveEpilogueFwdIS9_NS6_IJNS7_ILi1EEESF_SF_EEESA_SC_Li256ELb1ELb1ELb0ELb0EEENS1_19SingleTileSchedulerILb1ELb0ELb1ELi128EEEEEEEEEvNT_6ParamsE,"a",@progbits
	.sectionflags	@""
	.align	4
.nv.constant0._ZN7cutlass13device_kernelIN5flash19enable_sm80_to_sm89INS1_16FlashAttnFwdSm80INS1_25CollectiveMainloopFwdSm80ILi8ELi1ELb1EN4cute5tupleIJNS5_1CILi128EEES8_S8_EEELi128ENS_6half_tEfNS_4arch4Sm80ELb1ELb0ELb1ELb1ELb1ELb1ELb1ELb0EEENS1_21CollectiveEpilogueFwdIS9_NS6_IJNS7_ILi1EEESF_SF_EEESA_SC_Li256ELb1ELb1ELb0ELb0EEENS1_19SingleTileSchedulerILb1ELb0ELb1ELi128EEEEEEEEEvNT_6ParamsE:
	.zero		1944


//--------------------- .nv.constant0._ZN7cutlass13device_kernelIN5flash19enable_sm80_to_sm89INS1_16FlashAttnFwdSm80INS1_25CollectiveMainloopFwdSm80ILi4ELi1ELb0EN4cute5tupleIJNS5_1CILi128EEENS7_ILi64EEES8_EEELi128ENS_6half_tEfNS_4arch4Sm80ELb0ELb0ELb1ELb0ELb1ELb0ELb1ELb0EEENS1_21CollectiveEpilogueFwdINS6_IJS8_S8_S9_EEENS6_IJNS7_ILi1EEESH_SH_EEESB_SD_Li128ELb0ELb1ELb0ELb0EEENS1_19SingleTileSchedulerILb0ELb0ELb1ELi128EEEEEEEEEvNT_6ParamsE --------------------------
	.section	.nv.constant0._ZN7cutlass13device_kernelIN5flash19enable_sm80_to_sm89INS1_16FlashAttnFwdSm80INS1_25CollectiveMainloopFwdSm80ILi4ELi1ELb0EN4cute5tupleIJNS5_1CILi128EEENS7_ILi64EEES8_EEELi128ENS_6half_tEfNS_4arch4Sm80ELb0ELb0ELb1ELb0ELb1ELb0ELb1ELb0EEENS1_21CollectiveEpilogueFwdINS6_IJS8_S8_S9_EEENS6_IJNS7_ILi1EEESH_SH_EEESB_SD_Li128ELb0ELb1ELb0ELb0EEENS1_19SingleTileSchedulerILb0ELb0ELb1ELi128EEEEEEEEEvNT_6ParamsE,"a",@progbits
	.sectionflags	@""
	.align	4
.nv.constant0._ZN7cutlass13device_kernelIN5flash19enable_sm80_to_sm89INS1_16FlashAttnFwdSm80INS1_25CollectiveMainloopFwdSm80ILi4ELi1ELb0EN4cute5tupleIJNS5_1CILi128EEENS7_ILi64EEES8_EEELi128ENS_6half_tEfNS_4arch4Sm80ELb0ELb0ELb1ELb0ELb1ELb0ELb1ELb0EEENS1_21CollectiveEpilogueFwdINS6_IJS8_S8_S9_EEENS6_IJNS7_ILi1EEESH_SH_EEESB_SD_Li128ELb0ELb1ELb0ELb0EEENS1_19SingleTileSchedulerILb0ELb0ELb1ELi128EEEEEEEEEvNT_6ParamsE:
	.zero		1944


//--------------------- .nv.constant0._ZN7cutlass13device_kernelIN5flash19enable_sm80_to_sm89INS1_16FlashAttnFwdSm80INS1_25CollectiveMainloopFwdSm80ILi4ELi1ELb0EN4cute5tupleIJNS5_1CILi128EEENS7_ILi64EEES8_EEELi128ENS_6half_tEfNS_4arch4Sm80ELb0ELb0ELb1ELb1ELb1ELb0ELb1ELb0EEENS1_21CollectiveEpilogueFwdINS6_IJS8_S8_S9_EEENS6_IJNS7_ILi1EEESH_SH_EEESB_SD_Li128ELb1ELb1ELb0ELb0EEENS1_19SingleTileSchedulerILb1ELb0ELb1ELi128EEEEEEEEEvNT_6ParamsE --------------------------
	.section	.nv.constant0._ZN7cutlass13device_kernelIN5flash19enable_sm80_to_sm89INS1_16FlashAttnFwdSm80INS1_25CollectiveMainloopFwdSm80ILi4ELi1ELb0EN4cute5tupleIJNS5_1CILi128EEENS7_ILi64EEES8_EEELi128ENS_6half_tEfNS_4arch4Sm80ELb0ELb0ELb1ELb1ELb1ELb0ELb1ELb0EEENS1_21CollectiveEpilogueFwdINS6_IJS8_S8_S9_EEENS6_IJNS7_ILi1EEESH_SH_EEESB_SD_Li128ELb1ELb1ELb0ELb0EEENS1_19SingleTileSchedulerILb1ELb0ELb1ELi128EEEEEEEEEvNT_6ParamsE,"a",@progbits
	.sectionflags	@""
	.align	4
.nv.constant0._ZN7cutlass13device_kernelIN5flash19enable_sm80_to_sm89INS1_16FlashAttnFwdSm80INS1_25CollectiveMainloopFwdSm80ILi4ELi1ELb0EN4cute5tupleIJNS5_1CILi128EEENS7_ILi64EEES8_EEELi128ENS_6half_tEfNS_4arch4Sm80ELb0ELb0ELb1ELb1ELb1ELb0ELb1ELb0EEENS1_21CollectiveEpilogueFwdINS6_IJS8_S8_S9_EEENS6_IJNS7_ILi1EEESH_SH_EEESB_SD_Li128ELb1ELb1ELb0ELb0EEENS1_19SingleTileSchedulerILb1ELb0ELb1ELi128EEEEEEEEEvNT_6ParamsE:
	.zero		1944


//--------------------- .nv.constant0._ZN7cutlass13device_kernelIN5flash19enable_sm80_to_sm89INS1_16FlashAttnFwdSm80INS1_25CollectiveMainloopFwdSm80ILi4ELi1ELb0EN4cute5tupleIJNS5_1CILi128EEENS7_ILi64EEES8_EEELi128ENS_6half_tEfNS_4arch4Sm80ELb0ELb0ELb1ELb1ELb1ELb1ELb1ELb0EEENS1_21CollectiveEpilogueFwdINS6_IJS8_S8_S9_EEENS6_IJNS7_ILi1EEESH_SH_EEESB_SD_Li128ELb1ELb1ELb0ELb0EEENS1_19SingleTileSchedulerILb1ELb0ELb1ELi128EEEEEEEEEvNT_6ParamsE --------------------------
	.section	.nv.constant0._ZN7cutlass13device_kernelIN5flash19enable_sm80_to_sm89INS1_16FlashAttnFwdSm80INS1_25CollectiveMainloopFwdSm80ILi4ELi1ELb0EN4cute5tupleIJNS5_1CILi128EEENS7_ILi64EEES8_EEELi128ENS_6half_tEfNS_4arch4Sm80ELb0ELb0ELb1ELb1ELb1ELb1ELb1ELb0EEENS1_21CollectiveEpilogueFwdINS6_IJS8_S8_S9_EEENS6_IJNS7_ILi1EEESH_SH_EEESB_SD_Li128ELb1ELb1ELb0ELb0EEENS1_19SingleTileSchedulerILb1ELb0ELb1ELi128EEEEEEEEEvNT_6ParamsE,"a",@progbits
	.sectionflags	@""
	.align	4
.nv.constant0._ZN7cutlass13device_kernelIN5flash19enable_sm80_to_sm89INS1_16FlashAttnFwdSm80INS1_25CollectiveMainloopFwdSm80ILi4ELi1ELb0EN4cute5tupleIJNS5_1CILi128EEENS7_ILi64EEES8_EEELi128ENS_6half_tEfNS_4arch4Sm80ELb0ELb0ELb1ELb1ELb1ELb1ELb1ELb0EEENS1_21CollectiveEpilogueFwdINS6_IJS8_S8_S9_EEENS6_IJNS7_ILi1EEESH_SH_EEESB_SD_Li128ELb1ELb1ELb0ELb0EEENS1_19SingleTileSchedulerILb1ELb0ELb1ELi128EEEEEEEEEvNT_6ParamsE:
	.zero		1944


//--------------------- .nv.constant0._ZN7cutlass13device_kernelIN5flash19enable_sm80_to_sm89INS1_16FlashAttnFwdSm80INS1_25CollectiveMainloopFwdSm80ILi4ELi1ELb0EN4cute5tupleIJNS5_1CILi128EEENS7_ILi48EEES8_EEELi128ENS_6half_tEfNS_4arch4Sm80ELb0ELb1ELb1ELb0ELb1ELb0ELb1ELb0EEENS1_21CollectiveEpilogueFwdINS6_IJS8_S8_S9_EEENS6_IJNS7_ILi1EEESH_SH_EEESB_SD_Li128ELb0ELb1ELb0ELb0EEENS1_19SingleTileSchedulerILb0ELb0ELb1ELi128EEEEEEEEEvNT_6ParamsE --------------------------
	.section	.nv.constant0._ZN7cutlass13device_kernelIN5flash19enable_sm80_to_sm89INS1_16FlashAttnFwdSm80INS1_25CollectiveMainloopFwdSm80ILi4ELi1ELb0EN4cute5tupleIJNS5_1CILi128EEENS7_ILi48EEES8_EEELi128ENS_6half_tEfNS_4arch4Sm80ELb0ELb1ELb1ELb0ELb1ELb0ELb1ELb0EEENS1_21CollectiveEpilogueFwdINS6_IJS8_S8_S9_EEENS6_IJNS7_ILi1EEESH_SH_EEESB_SD_Li128ELb0ELb1ELb0ELb0EEENS1_19SingleTileSchedulerILb0ELb0ELb1ELi128EEEEEEEEEvNT_6ParamsE,"a",@progbits
	.sectionflags	@""
	.align	4
.nv.constant0._ZN7cutlass13device_kernelIN5flash19enable_sm80_to_sm89INS1_16FlashAttnFwdSm80INS1_25CollectiveMainloopFwdSm80ILi4ELi1ELb0EN4cute5tupleIJNS5_1CILi128EEENS7_ILi48EEES8_EEELi128ENS_6half_tEfNS_4arch4Sm80ELb0ELb1ELb1ELb0ELb1ELb0ELb1ELb0EEENS1_21CollectiveEpilogueFwdINS6_IJS8_S8_S9_EEENS6_IJNS7_ILi1EEESH_SH_EEESB_SD_Li128ELb0ELb1ELb0ELb0EEENS1_19SingleTileSchedulerILb0ELb0ELb1ELi128EEEEEEEEEvNT_6ParamsE:
	.zero		1944


//--------------------- .nv.constant0._ZN7cutlass13device_kernelIN5flash19enable_sm80_to_sm89INS1_16FlashAttnFwdSm80INS1_25CollectiveMainloopFwdSm80ILi4ELi1ELb0EN4cute5tupleIJNS5_1CILi128EEENS7_ILi48EEES8_EEELi128ENS_6half_tEfNS_4arch4Sm80ELb0ELb1ELb1ELb1ELb1ELb0ELb1ELb0EEENS1_21CollectiveEpilogueFwdINS6_IJS8_S8_S9_EEENS6_IJNS7_ILi1EEESH_SH_EEESB_SD_Li128ELb1ELb1ELb0ELb0EEENS1_19SingleTileSchedulerILb1ELb0ELb1ELi128EEEEEEEEEvNT_6ParamsE --------------------------
	.section	.nv.constant0._ZN7cutlass13device_kernelIN5flash19enable_sm80_to_sm89INS1_16FlashAttnFwdSm80INS1_25CollectiveMainloopFwdSm80ILi4ELi1ELb0EN4cute5tupleIJNS5_1CILi128EEENS7_ILi48EEES8_EEELi128ENS_6half_tEfNS_4arch4Sm80ELb0ELb1ELb1ELb1ELb1ELb0ELb1ELb0EEENS1_21CollectiveEpilogueFwdINS6_IJS8_S8_S9_EEENS6_IJNS7_ILi1EEESH_SH_EEESB_SD_Li128ELb1ELb1ELb0ELb0EEENS1_19SingleTileSchedulerILb1ELb0ELb1ELi128EEEEEEEEEvNT_6ParamsE,"a",@progbits
	.sectionflags	@""
	.align	4
.nv.constant0._ZN7cutlass13device_kernelIN5flash19enable_sm80_to_sm89INS1_16FlashAttnFwdSm80INS1_25CollectiveMainloopFwdSm80ILi4ELi1ELb0EN4cute5tupleIJNS5_1CILi128EEENS7_ILi48EEES8_EEELi128ENS_6half_tEfNS_4arch4Sm80ELb0ELb1ELb1ELb1ELb1ELb0ELb1ELb0EEENS1_21CollectiveEpilogueFwdINS6_IJS8_S8_S9_EEENS6_IJNS7_ILi1EEESH_SH_EEESB_SD_Li128ELb1ELb1ELb0ELb0EEENS1_19SingleTileSchedulerILb1ELb0ELb1ELi128EEEEEEEEEvNT_6ParamsE:
	.zero		1944


//--------------------- .nv.constant0._ZN7cutlass13device_kernelIN5flash19enable_sm80_to_sm89INS1_16FlashAttnFwdSm80INS1_25CollectiveMainloopFwdSm80ILi4ELi1ELb0EN4cute5tupleIJNS5_1CILi128EEENS7_ILi48EEES8_EEELi128ENS_6half_tEfNS_4arch4Sm80ELb0ELb1ELb1ELb1ELb1ELb1ELb1ELb0EEENS1_21CollectiveEpilogueFwdINS6_IJS8_S8_S9_EEENS6_IJNS7_ILi1EEESH_SH_EEESB_SD_Li128ELb1ELb1ELb0ELb0EEENS1_19SingleTileSchedulerILb1ELb0ELb1ELi128EEEEEEEEEvNT_6ParamsE --------------------------
	.section	.nv.constant0._ZN7cutlass13device_kernelIN5flash19enable_sm80_to_sm89INS1_16FlashAttnFwdSm80INS1_25CollectiveMainloopFwdSm80ILi4ELi1ELb0EN4cute5tupleIJNS5_1CILi128EEENS7_ILi48EEES8_EEELi128ENS_6half_tEfNS_4arch4Sm80ELb0ELb1ELb1ELb1ELb1ELb1ELb1ELb0EEENS1_21CollectiveEpilogueFwdINS6_IJS8_S8_S9_EEENS6_IJNS7_ILi1EEESH_SH_EEESB_SD_Li128ELb1ELb1ELb0ELb0EEENS1_19SingleTileSchedulerILb1ELb0ELb1ELi128EEEEEEEEEvNT_6ParamsE,"a",@progbits
	.sectionflags	@""
	.align	4
.nv.constant0._ZN7cutlass13device_kernelIN5flash19enable_sm80_to_sm89INS1_16FlashAttnFwdSm80INS1_25CollectiveMainloopFwdSm80ILi4ELi1ELb0EN4cute5tupleIJNS5_1CILi128EEENS7_ILi48EEES8_EEELi128ENS_6half_tEfNS_4arch4Sm80ELb0ELb1ELb1ELb1ELb1ELb1ELb1ELb0EEENS1_21CollectiveEpilogueFwdINS6_IJS8_S8_S9_EEENS6_IJNS7_ILi1EEESH_SH_EEESB_SD_Li128ELb1ELb1ELb0ELb0EEENS1_19SingleTileSchedulerILb1ELb0ELb1ELi128EEEEEEEEEvNT_6ParamsE:
	.zero		1944


//--------------------- .nv.constant0._ZN7cutlass13device_kernelIN5flash19enable_sm80_to_sm89INS1_16FlashAttnFwdSm80INS1_25CollectiveMainloopFwdSm80ILi4ELi1ELb0EN4cute5tupleIJNS5_1CILi128EEENS7_ILi64EEES8_EEELi128ENS_6half_tEfNS_4arch4Sm80ELb1ELb0ELb1ELb0ELb1ELb0ELb1ELb0EEENS1_21CollectiveEpilogueFwdINS6_IJS8_S8_S9_EEENS6_IJNS7_ILi1EEESH_SH_EEESB_SD_Li128ELb0ELb1ELb0ELb0EEENS1_30DynamicPersistentTileSchedulerILi128ELi128ELb0ELb1ELb0EEEEEEEEEvNT_6ParamsE --------------------------
	.section	.nv.constant0._ZN7cutlass13device_kernelIN5flash19enable_sm80_to_sm89INS1_16FlashAttnFwdSm80INS1_25CollectiveMainloopFwdSm80ILi4ELi1ELb0EN4cute5tupleIJNS5_1CILi128EEENS7_ILi64EEES8_EEELi128ENS_6half_tEfNS_4arch4Sm80ELb1ELb0ELb1ELb0ELb1ELb0ELb1ELb0EEENS1_21CollectiveEpilogueFwdINS6_IJS8_S8_S9_EEENS6_IJNS7_ILi1EEESH_SH_EEESB_SD_Li128ELb0ELb1ELb0ELb0EEENS1_30DynamicPersistentTileSchedulerILi128ELi128ELb0ELb1ELb0EEEEEEEEEvNT_6ParamsE,"a",@progbits
	.sectionflags	@""
	.align	4
.nv.constant0._ZN7cutlass13device_kernelIN5flash19enable_sm80_to_sm89INS1_16FlashAttnFwdSm80INS1_25CollectiveMainloopFwdSm80ILi4ELi1ELb0EN4cute5tupleIJNS5_1CILi128EEENS7_ILi64EEES8_EEELi128ENS_6half_tEfNS_4arch4Sm80ELb1ELb0ELb1ELb0ELb1ELb0ELb1ELb0EEENS1_21CollectiveEpilogueFwdINS6_IJS8_S8_S9_EEENS6_IJNS7_ILi1EEESH_SH_EEESB_SD_Li128ELb0ELb1ELb0ELb0EEENS1_30DynamicPersistentTileSchedulerILi128ELi128ELb0ELb1ELb0EEEEEEEEEvNT_6ParamsE:
	.zero		1960


//--------------------- .nv.constant0._ZN7cutlass13device_kernelIN5flash19enable_sm80_to_sm89INS1_16FlashAttnFwdSm80INS1_25CollectiveMainloopFwdSm80ILi4ELi1ELb0EN4cute5tupleIJNS5_1CILi128EEENS7_ILi64EEES8_EEELi128ENS_6half_tEfNS_4arch4Sm80ELb1ELb0ELb1ELb1ELb1ELb0ELb1ELb0EEENS1_21CollectiveEpilogueFwdINS6_IJS8_S8_S9_EEENS6_IJNS7_ILi1EEESH_SH_EEESB_SD_Li128ELb1ELb1ELb0ELb0EEENS1_19SingleTileSchedulerILb1ELb0ELb1ELi128EEEEEEEEEvNT_6ParamsE --------------------------
	.section	.nv.constant0._ZN7cutlass13device_kernelIN5flash19enable_sm80_to_sm89INS1_16FlashAttnFwdSm80INS1_25CollectiveMainloopFwdSm80ILi4ELi1ELb0EN4cute5tupleIJNS5_1CILi128EEENS7_ILi64EEES8_EEELi128ENS_6half_tEfNS_4arch4Sm80ELb1ELb0ELb1ELb1ELb1ELb0ELb1ELb0EEENS1_21CollectiveEpilogueFwdINS6_IJS8_S8_S9_EEENS6_IJNS7_ILi1EEESH_SH_EEESB_SD_Li128ELb1ELb1ELb0ELb0EEENS1_19SingleTileSchedulerILb1ELb0ELb1ELi128EEEEEEEEEvNT_6ParamsE,"a",@progbits
	.sectionflags	@""
	.align	4
.nv.constant0._ZN7cutlass13device_kernelIN5flash19enable_sm80_to_sm89INS1_16FlashAttnFwdSm80INS1_25CollectiveMainloopFwdSm80ILi4ELi1ELb0EN4cute5tupleIJNS5_1CILi128EEENS7_ILi64EEES8_EEELi128ENS_6half_tEfNS_4arch4Sm80ELb1ELb0ELb1ELb1ELb1ELb0ELb1ELb0EEENS1_21CollectiveEpilogueFwdINS6_IJS8_S8_S9_EEENS6_IJNS7_ILi1EEESH_SH_EEESB_SD_Li128ELb1ELb1ELb0ELb0EEENS1_19SingleTileSchedulerILb1ELb0ELb1ELi128EEEEEEEEEvNT_6ParamsE:
	.zero		1944


//--------------------- .nv.constant0._ZN7cutlass13device_kernelIN5flash19enable_sm80_to_sm89INS1_16FlashAttnFwdSm80INS1_25CollectiveMainloopFwdSm80ILi4ELi1ELb0EN4cute5tupleIJNS5_1CILi128EEENS7_ILi64EEES8_EEELi128ENS_6half_tEfNS_4arch4Sm80ELb1ELb0ELb1ELb1ELb1ELb1ELb1ELb0EEENS1_21CollectiveEpilogueFwdINS6_IJS8_S8_S9_EEENS6_IJNS7_ILi1EEESH_SH_EEESB_SD_Li128ELb1ELb1ELb0ELb0EEENS1_19SingleTileSchedulerILb1ELb0ELb1ELi128EEEEEEEEEvNT_6ParamsE --------------------------
	.section	.nv.constant0._ZN7cutlass13device_kernelIN5flash19enable_sm80_to_sm89INS1_16FlashAttnFwdSm80INS1_25CollectiveMainloopFwdSm80ILi4ELi1ELb0EN4cute5tupleIJNS5_1CILi128EEENS7_ILi64EEES8_EEELi128ENS_6half_tEfNS_4arch4Sm80ELb1ELb0ELb1ELb1ELb1ELb1ELb1ELb0EEENS1_21CollectiveEpilogueFwdINS6_IJS8_S8_S9_EEENS6_IJNS7_ILi1EEESH_SH_EEESB_SD_Li128ELb1ELb1ELb0ELb0EEENS1_19SingleTileSchedulerILb1ELb0ELb1ELi128EEEEEEEEEvNT_6ParamsE,"a",@progbits
	.sectionflags	@""
	.align	4
.nv.constant0._ZN7cutlass13device_kernelIN5flash19enable_sm80_to_sm89INS1_16FlashAttnFwdSm80INS1_25CollectiveMainloopFwdSm80ILi4ELi1ELb0EN4cute5tupleIJNS5_1CILi128EEENS7_ILi64EEES8_EEELi128ENS_6half_tEfNS_4arch4Sm80ELb1ELb0ELb1ELb1ELb1ELb1ELb1ELb0EEENS1_21CollectiveEpilogueFwdINS6_IJS8_S8_S9_EEENS6_IJNS7_ILi1EEESH_SH_EEESB_SD_Li128ELb1ELb1ELb0ELb0EEENS1_19SingleTileSchedulerILb1ELb0ELb1ELi128EEEEEEEEEvNT_6ParamsE:
	.zero		1944


//--------------------- SYMBOLS --------------------------

	.type		.nv.reservedSmem.offset0,@object
	.size		.nv.reservedSmem.offset0,0x4
